	.target	sm_100a

	.elftype	@"ET_EXEC"


//--------------------- .note.nv.tkinfo           --------------------------
	.section	.note.nv.tkinfo,"",@"SHT_NOTE"
	.sectionflags	@"SHF_NOTE_NV_TKINFO"
	.tkinfo
        /*0018*/ 	.word	0x00000002
        /*0030*/ 	.string	""
        /*0030*/ 	.string	"ptxas"
        /*0030*/ 	.string	"Cuda compilation tools, release 13.0, V13.0.88"
        /*0030*/ 	.string	"Build cuda_13.0.r13.0/compiler.36424714_0"
        /*0030*/ 	.string	"-arch sm_100a -m 64 "



//--------------------- .note.nv.cuinfo           --------------------------
	.section	.note.nv.cuinfo,"",@"SHT_NOTE"
	.sectionflags	@"SHF_NOTE_NV_CUINFO"
        /*0018*/ 	.short	0x0002
        /*001a*/ 	.short	0x0064
        /*001c*/ 	.short	0x0082
	.zero		2


//--------------------- .nv.info                  --------------------------
	.section	.nv.info,"",@"SHT_CUDA_INFO"
	.align	4


	//----- nvinfo : EIATTR_REGCOUNT
	.align		4
        /*0000*/ 	.byte	0x04, 0x2f
        /*0002*/ 	.short	(.L_19 - .L_18)
	.align		4
.L_18:
        /*0004*/ 	.word	index@(_ZN7cutlass13device_kernelINS_4gemm6kernel13GemmUniversalIN4cute5tupleIJiiiiEEENS1_10collective13CollectiveMmaINS1_35MainloopSm100TmaUmmaWarpSpecializedILi4ELi2ELi4ENS5_IJNS4_1CILi2EEESB_NSA_ILi1EEEEEEEENS5_IJNSA_ILi128EEENSA_ILi64EEENSA_ILi32EEEEEEaNS5_IJlSC_lEEEaSJ_NS4_8TiledMMAINS4_8MMA_AtomIJNS4_21SM100_MMA_S8_2x1SM_SSIaaiLi128ELi64ELNS4_4UMMA5MajorE0ELSO_0ELNSN_8SaturateE0EEEEEENS4_6LayoutINS5_IJSC_SC_SC_EEENS5_IJNSA_ILi0EEESU_SU_EEEEENS5_IJNS4_10UnderscoreESX_SX_EEEEENS4_28SM100_TMA_2SM_LOAD_MULTICASTENS4_14ComposedLayoutINS4_7SwizzleILi1ELi4ELi3EEENS4_18smem_ptr_flag_bitsILi8EEENSS_INS5_IJNSA_ILi8EEESH_EEENS5_IJSH_SC_EEEEEEEvNS4_8identityENS4_18SM100_TMA_2SM_LOADES1A_vS1B_EENS_8epilogue10collective18CollectiveEpilogueINS1E_23Sm100TmaWarpSpecializedILi1ELi1ELi32ELb0ELb0EEEJNS5_IJSG_SG_SH_EEENS5_IJNSS_ISG_SC_EES1K_EEEaSJ_aSJ_NS1E_6fusion15FusionCallbacksIS1I_NS1M_17LinearCombinationIaiaiLNS_15FloatRoundStyleE2EEES1J_S1L_JEEENS4_5SM1004TMEM4LOAD26SM100_TMEM_LOAD_32dp32b32xENS4_13SM90_TMA_LOADENS11_INS12_ILi2ELi4ELi3EEES15_NSS_INS5_IJS16_SG_EEENS5_IJSG_SC_EEEEEEENS4_39AutoVectorizingCopyWithAssumedAlignmentILi128EEENS4_14SM90_TMA_STOREES21_S23_S23_EEEvvEEEEvNT_6ParamsE)
        /*0008*/ 	.word	0x0000005b


	//----- nvinfo : EIATTR_FRAME_SIZE
	.align		4
.L_19:
        /*000c*/ 	.byte	0x04, 0x11
        /*000e*/ 	.short	(.L_21 - .L_20)
	.align		4
.L_20:
        /*0010*/ 	.word	index@($__internal_2_$__cuda_sm10x_tcgen05_guardrail_trap_unallocated_columns_being_dealloced)
        /*0014*/ 	.word	0x00000000


	//----- nvinfo : EIATTR_FRAME_SIZE
	.align		4
.L_21:
        /*0018*/ 	.byte	0x04, 0x11
        /*001a*/ 	.short	(.L_23 - .L_22)
	.align		4
.L_22:
        /*001c*/ 	.word	index@($__internal_1_$__cuda_sm10x_tcgen05_guardrail_trap_phase_invalid_during_alloc)
        /*0020*/ 	.word	0x00000000


	//----- nvinfo : EIATTR_FRAME_SIZE
	.align		4
.L_23:
        /*0024*/ 	.byte	0x04, 0x11
        /*0026*/ 	.short	(.L_25 - .L_24)
	.align		4
.L_24:
        /*0028*/ 	.word	index@($__internal_0_$__cuda_sm10x_tcgen05_guardrail_trap_col_being_dealloced_not_returned_by_alloc)
        /*002c*/ 	.word	0x00000000


	//----- nvinfo : EIATTR_FRAME_SIZE
	.align		4
.L_25:
        /*0030*/ 	.byte	0x04, 0x11
        /*0032*/ 	.short	(.L_27 - .L_26)
	.align		4
.L_26:
        /*0034*/ 	.word	index@(_ZN7cutlass13device_kernelINS_4gemm6kernel13GemmUniversalIN4cute5tupleIJiiiiEEENS1_10collective13CollectiveMmaINS1_35MainloopSm100TmaUmmaWarpSpecializedILi4ELi2ELi4ENS5_IJNS4_1CILi2EEESB_NSA_ILi1EEEEEEEENS5_IJNSA_ILi128EEENSA_ILi64EEENSA_ILi32EEEEEEaNS5_IJlSC_lEEEaSJ_NS4_8TiledMMAINS4_8MMA_AtomIJNS4_21SM100_MMA_S8_2x1SM_SSIaaiLi128ELi64ELNS4_4UMMA5MajorE0ELSO_0ELNSN_8SaturateE0EEEEEENS4_6LayoutINS5_IJSC_SC_SC_EEENS5_IJNSA_ILi0EEESU_SU_EEEEENS5_IJNS4_10UnderscoreESX_SX_EEEEENS4_28SM100_TMA_2SM_LOAD_MULTICASTENS4_14ComposedLayoutINS4_7SwizzleILi1ELi4ELi3EEENS4_18smem_ptr_flag_bitsILi8EEENSS_INS5_IJNSA_ILi8EEESH_EEENS5_IJSH_SC_EEEEEEEvNS4_8identityENS4_18SM100_TMA_2SM_LOADES1A_vS1B_EENS_8epilogue10collective18CollectiveEpilogueINS1E_23Sm100TmaWarpSpecializedILi1ELi1ELi32ELb0ELb0EEEJNS5_IJSG_SG_SH_EEENS5_IJNSS_ISG_SC_EES1K_EEEaSJ_aSJ_NS1E_6fusion15FusionCallbacksIS1I_NS1M_17LinearCombinationIaiaiLNS_15FloatRoundStyleE2EEES1J_S1L_JEEENS4_5SM1004TMEM4LOAD26SM100_TMEM_LOAD_32dp32b32xENS4_13SM90_TMA_LOADENS11_INS12_ILi2ELi4ELi3EEES15_NSS_INS5_IJS16_SG_EEENS5_IJSG_SC_EEEEEEENS4_39AutoVectorizingCopyWithAssumedAlignmentILi128EEENS4_14SM90_TMA_STOREES21_S23_S23_EEEvvEEEEvNT_6ParamsE)
        /*0038*/ 	.word	0x00000000


	//----- nvinfo : EIATTR_MIN_STACK_SIZE
	.align		4
.L_27:
        /*003c*/ 	.byte	0x04, 0x12
        /*003e*/ 	.short	(.L_29 - .L_28)
	.align		4
.L_28:
        /*0040*/ 	.word	index@(_ZN7cutlass13device_kernelINS_4gemm6kernel13GemmUniversalIN4cute5tupleIJiiiiEEENS1_10collective13CollectiveMmaINS1_35MainloopSm100TmaUmmaWarpSpecializedILi4ELi2ELi4ENS5_IJNS4_1CILi2EEESB_NSA_ILi1EEEEEEEENS5_IJNSA_ILi128EEENSA_ILi64EEENSA_ILi32EEEEEEaNS5_IJlSC_lEEEaSJ_NS4_8TiledMMAINS4_8MMA_AtomIJNS4_21SM100_MMA_S8_2x1SM_SSIaaiLi128ELi64ELNS4_4UMMA5MajorE0ELSO_0ELNSN_8SaturateE0EEEEEENS4_6LayoutINS5_IJSC_SC_SC_EEENS5_IJNSA_ILi0EEESU_SU_EEEEENS5_IJNS4_10UnderscoreESX_SX_EEEEENS4_28SM100_TMA_2SM_LOAD_MULTICASTENS4_14ComposedLayoutINS4_7SwizzleILi1ELi4ELi3EEENS4_18smem_ptr_flag_bitsILi8EEENSS_INS5_IJNSA_ILi8EEESH_EEENS5_IJSH_SC_EEEEEEEvNS4_8identityENS4_18SM100_TMA_2SM_LOADES1A_vS1B_EENS_8epilogue10collective18CollectiveEpilogueINS1E_23Sm100TmaWarpSpecializedILi1ELi1ELi32ELb0ELb0EEEJNS5_IJSG_SG_SH_EEENS5_IJNSS_ISG_SC_EES1K_EEEaSJ_aSJ_NS1E_6fusion15FusionCallbacksIS1I_NS1M_17LinearCombinationIaiaiLNS_15FloatRoundStyleE2EEES1J_S1L_JEEENS4_5SM1004TMEM4LOAD26SM100_TMEM_LOAD_32dp32b32xENS4_13SM90_TMA_LOADENS11_INS12_ILi2ELi4ELi3EEES15_NSS_INS5_IJS16_SG_EEENS5_IJSG_SC_EEEEEEENS4_39AutoVectorizingCopyWithAssumedAlignmentILi128EEENS4_14SM90_TMA_STOREES21_S23_S23_EEEvvEEEEvNT_6ParamsE)
        /*0044*/ 	.word	0x00000000
.L_29:


//--------------------- .nv.compat                --------------------------
	.section	.nv.compat,"",@"SHT_CUDA_COMPAT_INFO"
	.align	4
        /*0000*/ 	.byte	0x02, 0x09, 0x01, 0x00, 0x02, 0x02, 0x03, 0x00, 0x02, 0x05, 0x06, 0x00, 0x03, 0x07, 0x01, 0x01
        /*0010*/ 	.byte	0x02, 0x03, 0x01, 0x00, 0x02, 0x06, 0x01, 0x00, 0x04, 0x0b, 0x08, 0x00, 0x01, 0x00, 0x00, 0x00
        /*0020*/ 	.byte	0x00, 0x00, 0x00, 0x00


//--------------------- .nv.info._ZN7cutlass13device_kernelINS_4gemm6kernel13GemmUniversalIN4cute5tupleIJiiiiEEENS1_10collective13CollectiveMmaINS1_35MainloopSm100TmaUmmaWarpSpecializedILi4ELi2ELi4ENS5_IJNS4_1CILi2EEESB_NSA_ILi1EEEEEEEENS5_IJNSA_ILi128EEENSA_ILi64EEENSA_ILi32EEEEEEaNS5_IJlSC_lEEEaSJ_NS4_8TiledMMAINS4_8MMA_AtomIJNS4_21SM100_MMA_S8_2x1SM_SSIaaiLi128ELi64ELNS4_4UMMA5MajorE0ELSO_0ELNSN_8SaturateE0EEEEEENS4_6LayoutINS5_IJSC_SC_SC_EEENS5_IJNSA_ILi0EEESU_SU_EEEEENS5_IJNS4_10UnderscoreESX_SX_EEEEENS4_28SM100_TMA_2SM_LOAD_MULTICASTENS4_14ComposedLayoutINS4_7SwizzleILi1ELi4ELi3EEENS4_18smem_ptr_flag_bitsILi8EEENSS_INS5_IJNSA_ILi8EEESH_EEENS5_IJSH_SC_EEEEEEEvNS4_8identityENS4_18SM100_TMA_2SM_LOADES1A_vS1B_EENS_8epilogue10collective18CollectiveEpilogueINS1E_23Sm100TmaWarpSpecializedILi1ELi1ELi32ELb0ELb0EEEJNS5_IJSG_SG_SH_EEENS5_IJNSS_ISG_SC_EES1K_EEEaSJ_aSJ_NS1E_6fusion15FusionCallbacksIS1I_NS1M_17LinearCombinationIaiaiLNS_15FloatRoundStyleE2EEES1J_S1L_JEEENS4_5SM1004TMEM4LOAD26SM100_TMEM_LOAD_32dp32b32xENS4_13SM90_TMA_LOADENS11_INS12_ILi2ELi4ELi3EEES15_NSS_INS5_IJS16_SG_EEENS5_IJSG_SC_EEEEEEENS4_39AutoVectorizingCopyWithAssumedAlignmentILi128EEENS4_14SM90_TMA_STOREES21_S23_S23_EEEvvEEEEvNT_6ParamsE --------------------------
	.section	.nv.info._ZN7cutlass13device_kernelINS_4gemm6kernel13GemmUniversalIN4cute5tupleIJiiiiEEENS1_10collective13CollectiveMmaINS1_35MainloopSm100TmaUmmaWarpSpecializedILi4ELi2ELi4ENS5_IJNS4_1CILi2EEESB_NSA_ILi1EEEEEEEENS5_IJNSA_ILi128EEENSA_ILi64EEENSA_ILi32EEEEEEaNS5_IJlSC_lEEEaSJ_NS4_8TiledMMAINS4_8MMA_AtomIJNS4_21SM100_MMA_S8_2x1SM_SSIaaiLi128ELi64ELNS4_4UMMA5MajorE0ELSO_0ELNSN_8SaturateE0EEEEEENS4_6LayoutINS5_IJSC_SC_SC_EEENS5_IJNSA_ILi0EEESU_SU_EEEEENS5_IJNS4_10UnderscoreESX_SX_EEEEENS4_28SM100_TMA_2SM_LOAD_MULTICASTENS4_14ComposedLayoutINS4_7SwizzleILi1ELi4ELi3EEENS4_18smem_ptr_flag_bitsILi8EEENSS_INS5_IJNSA_ILi8EEESH_EEENS5_IJSH_SC_EEEEEEEvNS4_8identityENS4_18SM100_TMA_2SM_LOADES1A_vS1B_EENS_8epilogue10collective18CollectiveEpilogueINS1E_23Sm100TmaWarpSpecializedILi1ELi1ELi32ELb0ELb0EEEJNS5_IJSG_SG_SH_EEENS5_IJNSS_ISG_SC_EES1K_EEEaSJ_aSJ_NS1E_6fusion15FusionCallbacksIS1I_NS1M_17LinearCombinationIaiaiLNS_15FloatRoundStyleE2EEES1J_S1L_JEEENS4_5SM1004TMEM4LOAD26SM100_TMEM_LOAD_32dp32b32xENS4_13SM90_TMA_LOADENS11_INS12_ILi2ELi4ELi3EEES15_NSS_INS5_IJS16_SG_EEENS5_IJSG_SC_EEEEEEENS4_39AutoVectorizingCopyWithAssumedAlignmentILi128EEENS4_14SM90_TMA_STOREES21_S23_S23_EEEvvEEEEvNT_6ParamsE,"",@"SHT_CUDA_INFO"
	.sectionflags	@""
	.align	4


	//----- nvinfo : EIATTR_CUDA_API_VERSION
	.align		4
        /*0000*/ 	.byte	0x04, 0x37
        /*0002*/ 	.short	(.L_31 - .L_30)
.L_30:
        /*0004*/ 	.word	0x00000082


	//----- nvinfo : EIATTR_KPARAM_INFO
	.align		4
.L_31:
        /*0008*/ 	.byte	0x04, 0x17
        /*000a*/ 	.short	(.L_33 - .L_32)
.L_32:
        /*000c*/ 	.word	0x00000000
        /*0010*/ 	.short	0x0000
        /*0012*/ 	.short	0x0000
        /*0014*/ 	.byte	0x00, 0xf0, 0x01, 0x20


	//----- nvinfo : EIATTR_AT_ENTRY_FRAGMENTS
	.align		4
.L_33:
        /*0018*/ 	.byte	0x04, 0x4f
        /*001a*/ 	.short	(.L_35 - .L_34)


	//   ....[0]....
.L_34:
        /*001c*/ 	.word	0x00000007


	//----- nvinfo : EIATTR_RESERVED_SMEM_USED
	.align		4
.L_35:
        /*0020*/ 	.byte	0x01, 0x41
	.zero		2


	//----- nvinfo : EIATTR_SPARSE_MMA_MASK
	.align		4
        /*0024*/ 	.byte	0x03, 0x50
        /*0026*/ 	.short	0x0000


	//----- nvinfo : EIATTR_TCGEN05_2CTA_USED
	.align		4
        /*0028*/ 	.byte	0x01, 0x52
	.zero		2


	//----- nvinfo : EIATTR_MAXREG_COUNT
	.align		4
        /*002c*/ 	.byte	0x03, 0x1b
        /*002e*/ 	.short	0x00ff


	//----- nvinfo : EIATTR_NUM_BARRIERS
	.align		4
        /*0030*/ 	.byte	0x02, 0x4c
        /*0032*/ 	.byte	0x07
	.zero		1


	//----- nvinfo : EIATTR_EXTERNS
	.align		4
        /*0034*/ 	.byte	0x04, 0x0f
        /*0036*/ 	.short	(.L_37 - .L_36)


	//   ....[0]....
	.align		4
.L_36:
        /*0038*/ 	.word	index@(__assertfail)


	//----- nvinfo : EIATTR_MERCURY_ISA_VERSION
	.align		4
.L_37:
        /*003c*/ 	.byte	0x03, 0x5f
        /*003e*/ 	.short	0x0101


	//----- nvinfo : EIATTR_INT_WARP_WIDE_INSTR_OFFSETS
	.align		4
        /*0040*/ 	.byte	0x04, 0x31
        /*0042*/ 	.short	(.L_39 - .L_38)


	//   ....[0]....
.L_38:
        /*0044*/ 	.word	0x00000d00


	//   ....[1]....
        /*0048*/ 	.word	0x00000da0


	//   ....[2]....
        /*004c*/ 	.word	0x000040f0


	//   ....[3]....
        /*0050*/ 	.word	0x00004120


	//   ....[4]....
        /*0054*/ 	.word	0x00004140


	//   ....[5]....
        /*0058*/ 	.word	0x00004c70


	//   ....[6]....
        /*005c*/ 	.word	0x00004d20


	//----- nvinfo : EIATTR_COOP_GROUP_MASK_REGIDS
	.align		4
.L_39:
        /*0060*/ 	.byte	0x04, 0x29
        /*0062*/ 	.short	(.L_41 - .L_40)


	//   ....[0]....
.L_40:
        /*0064*/ 	.word	0xffffffff


	//   ....[1]....
        /*0068*/ 	.word	0xffffffff


	//   ....[2]....
        /*006c*/ 	.word	0xffffffff


	//   ....[3]....
        /*0070*/ 	.word	0xffffffff


	//   ....[4]....
        /*0074*/ 	.word	0xffffffff


	//   ....[5]....
        /*0078*/ 	.word	0xffffffff


	//   ....[6]....
        /*007c*/ 	.word	0xffffffff


	//   ....[7]....
        /*0080*/ 	.word	0xffffffff


	//   ....[8]....
        /*0084*/ 	.word	0xffffffff


	//   ....[9]....
        /*0088*/ 	.word	0xffffffff


	//   ....[10]....
        /*008c*/ 	.word	0xffffffff


	//   ....[11]....
        /*0090*/ 	.word	0xffffffff


	//   ....[12]....
        /*0094*/ 	.word	0xffffffff


	//   ....[13]....
        /*0098*/ 	.word	0xffffffff


	//----- nvinfo : EIATTR_COOP_GROUP_INSTR_OFFSETS
	.align		4
.L_41:
        /*009c*/ 	.byte	0x04, 0x28
        /*009e*/ 	.short	(.L_43 - .L_42)


	//   ....[0]....
.L_42:
        /*00a0*/ 	.word	0x000000b0


	//   ....[1]....
        /*00a4*/ 	.word	0x00000510


	//   ....[2]....
        /*00a8*/ 	.word	0x000006d0


	//   ....[3]....
        /*00ac*/ 	.word	0x00000800


	//   ....[4]....
        /*00b0*/ 	.word	0x000008f0


	//   ....[5]....
        /*00b4*/ 	.word	0x00000a50


	//   ....[6]....
        /*00b8*/ 	.word	0x00000be0


	//   ....[7]....
        /*00bc*/ 	.word	0x00000e20


	//   ....[8]....
        /*00c0*/ 	.word	0x00002180


	//   ....[9]....
        /*00c4*/ 	.word	0x00003020


	//   ....[10]....
        /*00c8*/ 	.word	0x000034f0


	//   ....[11]....
        /*00cc*/ 	.word	0x00003520


	//   ....[12]....
        /*00d0*/ 	.word	0x00003ff0


	//   ....[13]....
        /*00d4*/ 	.word	0x00004200


	//----- nvinfo : EIATTR_VRC_CTA_INIT_COUNT
	.align		4
.L_43:
        /*00d8*/ 	.byte	0x02, 0x4a
        /*00da*/ 	.byte	0x80
	.zero		1


	//----- nvinfo : EIATTR_SYSCALL_OFFSETS
	.align		4
        /*00dc*/ 	.byte	0x04, 0x46
        /*00de*/ 	.short	(.L_45 - .L_44)


	//   ....[0]....
.L_44:
        /*00e0*/ 	.word	0x00005890


	//   ....[1]....
        /*00e4*/ 	.word	0x000059d0


	//   ....[2]....
        /*00e8*/ 	.word	0x00006100


	//----- nvinfo : EIATTR_MBARRIER_INSTR_OFFSETS
	.align		4
.L_45:
        /*00ec*/ 	.byte	0x04, 0x39
        /*00ee*/ 	.short	(.L_47 - .L_46)


	//   ....[0]....
.L_46:
        /*00f0*/ 	.word	0x00000640
        /*00f4*/ 	.word	0x000000ff
        /*00f8*/ 	.word	0x00000000
        /*00fc*/ 	.short	0x0100
        /*00fe*/ 	.byte	0x04
	.zero		1


	//   ....[1]....
        /*0100*/ 	.word	0x00000650
        /*0104*/ 	.word	0x000000ff
        /*0108*/ 	.word	0x00000020
        /*010c*/ 	.short	0x0100
        /*010e*/ 	.byte	0x04
	.zero		1


	//   ....[2]....
        /*0110*/ 	.word	0x00000660
        /*0114*/ 	.word	0x000000ff
        /*0118*/ 	.word	0x00000008
        /*011c*/ 	.short	0x0100
        /*011e*/ 	.byte	0x04
	.zero		1


	//   ....[3]....
        /*0120*/ 	.word	0x00000670
        /*0124*/ 	.word	0x000000ff
        /*0128*/ 	.word	0x00000028
        /*012c*/ 	.short	0x0100
        /*012e*/ 	.byte	0x04
	.zero		1


	//   ....[4]....
        /*0130*/ 	.word	0x00000680
        /*0134*/ 	.word	0x000000ff
        /*0138*/ 	.word	0x00000010
        /*013c*/ 	.short	0x0100
        /*013e*/ 	.byte	0x04
	.zero		1


	//   ....[5]....
        /*0140*/ 	.word	0x00000690
        /*0144*/ 	.word	0x000000ff
        /*0148*/ 	.word	0x00000030
        /*014c*/ 	.short	0x0100
        /*014e*/ 	.byte	0x04
	.zero		1


	//   ....[6]....
        /*0150*/ 	.word	0x000006a0
        /*0154*/ 	.word	0x000000ff
        /*0158*/ 	.word	0x00000018
        /*015c*/ 	.short	0x0100
        /*015e*/ 	.byte	0x04
	.zero		1


	//   ....[7]....
        /*0160*/ 	.word	0x000006b0
        /*0164*/ 	.word	0x000000ff
        /*0168*/ 	.word	0x00000038
        /*016c*/ 	.short	0x0100
        /*016e*/ 	.byte	0x04
	.zero		1


	//   ....[8]....
        /*0170*/ 	.word	0x000007d0
        /*0174*/ 	.word	0x000000ff
        /*0178*/ 	.word	0x00000040
        /*017c*/ 	.short	0x0100
        /*017e*/ 	.byte	0x04
	.zero		1


	//   ....[9]....
        /*0180*/ 	.word	0x000007e0
        /*0184*/ 	.word	0x000000ff
        /*0188*/ 	.word	0x00000048
        /*018c*/ 	.short	0x0100
        /*018e*/ 	.byte	0x04
	.zero		1


	//   ....[10]....
        /*0190*/ 	.word	0x000008c0
        /*0194*/ 	.word	0x000000ff
        /*0198*/ 	.word	0x00000050
        /*019c*/ 	.short	0x0100
        /*019e*/ 	.byte	0x06
	.zero		1


	//   ....[11]....
        /*01a0*/ 	.word	0x000008d0
        /*01a4*/ 	.word	0x000000ff
        /*01a8*/ 	.word	0x00000058
        /*01ac*/ 	.short	0x0100
        /*01ae*/ 	.byte	0x06
	.zero		1


	//   ....[12]....
        /*01b0*/ 	.word	0x00000a00
        /*01b4*/ 	.word	0x000000ff
        /*01b8*/ 	.word	0x00000060
        /*01bc*/ 	.short	0x0100
        /*01be*/ 	.byte	0x06
	.zero		1


	//   ....[13]....
        /*01c0*/ 	.word	0x00000a10
        /*01c4*/ 	.word	0x000000ff
        /*01c8*/ 	.word	0x00000070
        /*01cc*/ 	.short	0x0100
        /*01ce*/ 	.byte	0x06
	.zero		1


	//   ....[14]....
        /*01d0*/ 	.word	0x00000a20
        /*01d4*/ 	.word	0x000000ff
        /*01d8*/ 	.word	0x00000068
        /*01dc*/ 	.short	0x0100
        /*01de*/ 	.byte	0x06
	.zero		1


	//   ....[15]....
        /*01e0*/ 	.word	0x00000a30
        /*01e4*/ 	.word	0x000000ff
        /*01e8*/ 	.word	0x00000078
        /*01ec*/ 	.short	0x0100
        /*01ee*/ 	.byte	0x06
	.zero		1


	//   ....[16]....
        /*01f0*/ 	.word	0x00000b50
        /*01f4*/ 	.word	0x000000ff
        /*01f8*/ 	.word	0x00000080
        /*01fc*/ 	.short	0x0100
        /*01fe*/ 	.byte	0x04
	.zero		1


	//   ....[17]....
        /*0200*/ 	.word	0x00000b60
        /*0204*/ 	.word	0x000000ff
        /*0208*/ 	.word	0x000000a0
        /*020c*/ 	.short	0x0100
        /*020e*/ 	.byte	0x04
	.zero		1


	//   ....[18]....
        /*0210*/ 	.word	0x00000b70
        /*0214*/ 	.word	0x000000ff
        /*0218*/ 	.word	0x00000088
        /*021c*/ 	.short	0x0100
        /*021e*/ 	.byte	0x04
	.zero		1


	//   ....[19]....
        /*0220*/ 	.word	0x00000b80
        /*0224*/ 	.word	0x000000ff
        /*0228*/ 	.word	0x000000a8
        /*022c*/ 	.short	0x0100
        /*022e*/ 	.byte	0x04
	.zero		1


	//   ....[20]....
        /*0230*/ 	.word	0x00000b90
        /*0234*/ 	.word	0x000000ff
        /*0238*/ 	.word	0x00000090
        /*023c*/ 	.short	0x0100
        /*023e*/ 	.byte	0x04
	.zero		1


	//   ....[21]....
        /*0240*/ 	.word	0x00000ba0
        /*0244*/ 	.word	0x000000ff
        /*0248*/ 	.word	0x000000b0
        /*024c*/ 	.short	0x0100
        /*024e*/ 	.byte	0x04
	.zero		1


	//   ....[22]....
        /*0250*/ 	.word	0x00000bb0
        /*0254*/ 	.word	0x000000ff
        /*0258*/ 	.word	0x00000098
        /*025c*/ 	.short	0x0100
        /*025e*/ 	.byte	0x04
	.zero		1


	//   ....[23]....
        /*0260*/ 	.word	0x00000bc0
        /*0264*/ 	.word	0x000000ff
        /*0268*/ 	.word	0x000000b8
        /*026c*/ 	.short	0x0100
        /*026e*/ 	.byte	0x04
	.zero		1


	//   ....[24]....
        /*0270*/ 	.word	0x00000cb0
        /*0274*/ 	.word	0x000000ff
        /*0278*/ 	.word	0x000000c0
        /*027c*/ 	.short	0x0100
        /*027e*/ 	.byte	0x04
	.zero		1


	//   ....[25]....
        /*0280*/ 	.word	0x00000cc0
        /*0284*/ 	.word	0x000000ff
        /*0288*/ 	.word	0x000000d0
        /*028c*/ 	.short	0x0100
        /*028e*/ 	.byte	0x04
	.zero		1


	//   ....[26]....
        /*0290*/ 	.word	0x00000cd0
        /*0294*/ 	.word	0x000000ff
        /*0298*/ 	.word	0x000000c8
        /*029c*/ 	.short	0x0100
        /*029e*/ 	.byte	0x04
	.zero		1


	//   ....[27]....
        /*02a0*/ 	.word	0x00000ce0
        /*02a4*/ 	.word	0x000000ff
        /*02a8*/ 	.word	0x000000d8
        /*02ac*/ 	.short	0x0100
        /*02ae*/ 	.byte	0x04
	.zero		1


	//   ....[28]....
        /*02b0*/ 	.word	0x00000de0
        /*02b4*/ 	.word	0x000000ff
        /*02b8*/ 	.word	0x000000e0
        /*02bc*/ 	.short	0x0100
        /*02be*/ 	.byte	0x06
	.zero		1


	//   ....[29]....
        /*02c0*/ 	.word	0x000019a0
        /*02c4*/ 	.word	0x00000000
        /*02c8*/ 	.word	0x000000d0
        /*02cc*/ 	.short	0x010a
        /*02ce*/ 	.byte	0xff
	.zero		1


	//   ....[30]....
        /*02d0*/ 	.word	0x000019d0
        /*02d4*/ 	.word	0x00000000
        /*02d8*/ 	.word	0x000000c0
        /*02dc*/ 	.short	0x0101
        /*02de*/ 	.byte	0xff
	.zero		1


	//   ....[31]....
        /*02e0*/ 	.word	0x00001a90
        /*02e4*/ 	.word	0x000000ff
        /*02e8*/ 	.word	0x00000020
        /*02ec*/ 	.short	0x010a
        /*02ee*/ 	.byte	0x04
	.zero		1


	//   ....[32]....
        /*02f0*/ 	.word	0x00001b60
        /*02f4*/ 	.word	0x000000ff
        /*02f8*/ 	.word	0x00000020
        /*02fc*/ 	.short	0x010a
        /*02fe*/ 	.byte	0x21
	.zero		1


	//   ....[33]....
        /*0300*/ 	.word	0x00001d20
        /*0304*/ 	.word	0x000000ff
        /*0308*/ 	.word	0x00000020
        /*030c*/ 	.short	0x010a
        /*030e*/ 	.byte	0x07
	.zero		1


	//   ....[34]....
        /*0310*/ 	.word	0x00001e20
        /*0314*/ 	.word	0x000000ff
        /*0318*/ 	.word	0x00000058
        /*031c*/ 	.short	0x0101
        /*031e*/ 	.byte	0x06
	.zero		1


	//   ....[35]....
        /*0320*/ 	.word	0x00001e40
        /*0324*/ 	.word	0x000000ff
        /*0328*/ 	.word	0x00000020
        /*032c*/ 	.short	0x010a
        /*032e*/ 	.byte	0x04
	.zero		1


	//   ....[36]....
        /*0330*/ 	.word	0x00001ec0
        /*0334*/ 	.word	0x000000ff
        /*0338*/ 	.word	0x00000020
        /*033c*/ 	.short	0x010a
        /*033e*/ 	.byte	0x11
	.zero		1


	//   ....[37]....
        /*0340*/ 	.word	0x00002050
        /*0344*/ 	.word	0x000000ff
        /*0348*/ 	.word	0x00000020
        /*034c*/ 	.short	0x010a
        /*034e*/ 	.byte	0x08
	.zero		1


	//   ....[38]....
        /*0350*/ 	.word	0x000021b0
        /*0354*/ 	.word	0x00000003
        /*0358*/ 	.word	0x00000060
        /*035c*/ 	.short	0x010a
        /*035e*/ 	.byte	0xff
	.zero		1


	//   ....[39]....
        /*0360*/ 	.word	0x00002300
        /*0364*/ 	.word	0x00000000
        /*0368*/ 	.word	0x00000000
        /*036c*/ 	.short	0x0101
        /*036e*/ 	.byte	0xff
	.zero		1


	//   ....[40]....
        /*0370*/ 	.word	0x000028a0
        /*0374*/ 	.word	0x000000ff
        /*0378*/ 	.word	0x00000000
        /*037c*/ 	.short	0x010a
        /*037e*/ 	.byte	0x04
	.zero		1


	//   ....[41]....
        /*0380*/ 	.word	0x00002930
        /*0384*/ 	.word	0x000000ff
        /*0388*/ 	.word	0x00000000
        /*038c*/ 	.short	0x010a
        /*038e*/ 	.byte	0x05
	.zero		1


	//   ....[42]....
        /*0390*/ 	.word	0x000029c0
        /*0394*/ 	.word	0x000000ff
        /*0398*/ 	.word	0x00000000
        /*039c*/ 	.short	0x010a
        /*039e*/ 	.byte	0x05
	.zero		1


	//   ....[43]....
        /*03a0*/ 	.word	0x00002a60
        /*03a4*/ 	.word	0x00000000
        /*03a8*/ 	.word	0x00000000
        /*03ac*/ 	.short	0x010a
        /*03ae*/ 	.byte	0xff
	.zero		1


	//   ....[44]....
        /*03b0*/ 	.word	0x00002b80
        /*03b4*/ 	.word	0x00000002
        /*03b8*/ 	.word	0x000000c0
        /*03bc*/ 	.short	0x010a
        /*03be*/ 	.byte	0xff
	.zero		1


	//   ....[45]....
        /*03c0*/ 	.word	0x00002bf0
        /*03c4*/ 	.word	0x00000002
        /*03c8*/ 	.word	0x00000000
        /*03cc*/ 	.short	0x0101
        /*03ce*/ 	.byte	0xff
	.zero		1


	//   ....[46]....
        /*03d0*/ 	.word	0x00002c10
        /*03d4*/ 	.word	0x000000ff
        /*03d8*/ 	.word	0x00000070
        /*03dc*/ 	.short	0x010a
        /*03de*/ 	.byte	0x04
	.zero		1


	//   ....[47]....
        /*03e0*/ 	.word	0x00002d30
        /*03e4*/ 	.word	0x00000002
        /*03e8*/ 	.word	0x00000060
        /*03ec*/ 	.short	0x010a
        /*03ee*/ 	.byte	0xff
	.zero		1


	//   ....[48]....
        /*03f0*/ 	.word	0x00002e30
        /*03f4*/ 	.word	0x00000002
        /*03f8*/ 	.word	0x00000000
        /*03fc*/ 	.short	0x0101
        /*03fe*/ 	.byte	0xff
	.zero		1


	//   ....[49]....
        /*0400*/ 	.word	0x00002ec0
        /*0404*/ 	.word	0x000000ff
        /*0408*/ 	.word	0x00000070
        /*040c*/ 	.short	0x0106
        /*040e*/ 	.byte	0x04
	.zero		1


	//   ....[50]....
        /*0410*/ 	.word	0x00002ee0
        /*0414*/ 	.word	0x000000ff
        /*0418*/ 	.word	0x00000070
        /*041c*/ 	.short	0x010a
        /*041e*/ 	.byte	0x04
	.zero		1


	//   ....[51]....
        /*0420*/ 	.word	0x00002f70
        /*0424*/ 	.word	0x000000ff
        /*0428*/ 	.word	0x00000070
        /*042c*/ 	.short	0x0106
        /*042e*/ 	.byte	0x07
	.zero		1


	//   ....[52]....
        /*0430*/ 	.word	0x00002fb0
        /*0434*/ 	.word	0x00000000
        /*0438*/ 	.word	0x00000070
        /*043c*/ 	.short	0x010a
        /*043e*/ 	.byte	0xff
	.zero		1


	//   ....[53]....
        /*0440*/ 	.word	0x000031f0
        /*0444*/ 	.word	0x000000ff
        /*0448*/ 	.word	0x00000008
        /*044c*/ 	.short	0x010a
        /*044e*/ 	.byte	0x05
	.zero		1


	//   ....[54]....
        /*0450*/ 	.word	0x00003210
        /*0454*/ 	.word	0x000000ff
        /*0458*/ 	.word	0x00000008
        /*045c*/ 	.short	0x010a
        /*045e*/ 	.byte	0x05
	.zero		1


	//   ....[55]....
        /*0460*/ 	.word	0x000033a0
        /*0464*/ 	.word	0x000000ff
        /*0468*/ 	.word	0x00000008
        /*046c*/ 	.short	0x010a
        /*046e*/ 	.byte	0x05
	.zero		1


	//   ....[56]....
        /*0470*/ 	.word	0x000033c0
        /*0474*/ 	.word	0x000000ff
        /*0478*/ 	.word	0x00000008
        /*047c*/ 	.short	0x010a
        /*047e*/ 	.byte	0x05
	.zero		1


	//   ....[57]....
        /*0480*/ 	.word	0x00003480
        /*0484*/ 	.word	0x000000ff
        /*0488*/ 	.word	0x00000000
        /*048c*/ 	.short	0x0101
        /*048e*/ 	.byte	0x04
	.zero		1


	//   ....[58]....
        /*0490*/ 	.word	0x00003760
        /*0494*/ 	.word	0x00000000
        /*0498*/ 	.word	0x00000060
        /*049c*/ 	.short	0x010a
        /*049e*/ 	.byte	0xff
	.zero		1


	//   ....[59]....
        /*04a0*/ 	.word	0x00003820
        /*04a4*/ 	.word	0x00000000
        /*04a8*/ 	.word	0x00000000
        /*04ac*/ 	.short	0x0101
        /*04ae*/ 	.byte	0xff
	.zero		1


	//   ....[60]....
        /*04b0*/ 	.word	0x000038d0
        /*04b4*/ 	.word	0x000000ff
        /*04b8*/ 	.word	0x00000000
        /*04bc*/ 	.short	0x010a
        /*04be*/ 	.byte	0x04
	.zero		1


	//   ....[61]....
        /*04c0*/ 	.word	0x000038e0
        /*04c4*/ 	.word	0x000000ff
        /*04c8*/ 	.word	0x000000a0
        /*04cc*/ 	.short	0x010a
        /*04ce*/ 	.byte	0x13
	.zero		1


	//   ....[62]....
        /*04d0*/ 	.word	0x000039a0
        /*04d4*/ 	.word	0x000000ff
        /*04d8*/ 	.word	0x00000000
        /*04dc*/ 	.short	0x010a
        /*04de*/ 	.byte	0x06
	.zero		1


	//   ....[63]....
        /*04e0*/ 	.word	0x00003ac0
        /*04e4*/ 	.word	0x000000ff
        /*04e8*/ 	.word	0x00000000
        /*04ec*/ 	.short	0x010a
        /*04ee*/ 	.byte	0x04
	.zero		1


	//   ....[64]....
        /*04f0*/ 	.word	0x00003ce0
        /*04f4*/ 	.word	0x000000ff
        /*04f8*/ 	.word	0x00000000
        /*04fc*/ 	.short	0x010a
        /*04fe*/ 	.byte	0x04
	.zero		1


	//   ....[65]....
        /*0500*/ 	.word	0x00003d70
        /*0504*/ 	.word	0x000000ff
        /*0508*/ 	.word	0x00000000
        /*050c*/ 	.short	0x010a
        /*050e*/ 	.byte	0x05
	.zero		1


	//   ....[66]....
        /*0510*/ 	.word	0x00003e00
        /*0514*/ 	.word	0x000000ff
        /*0518*/ 	.word	0x00000000
        /*051c*/ 	.short	0x010a
        /*051e*/ 	.byte	0x05
	.zero		1


	//   ....[67]....
        /*0520*/ 	.word	0x00003ea0
        /*0524*/ 	.word	0x00000000
        /*0528*/ 	.word	0x00000000
        /*052c*/ 	.short	0x010a
        /*052e*/ 	.byte	0xff
	.zero		1


	//   ....[68]....
        /*0530*/ 	.word	0x00003ee0
        /*0534*/ 	.word	0x00000000
        /*0538*/ 	.word	0x00000000
        /*053c*/ 	.short	0x010a
        /*053e*/ 	.byte	0xff
	.zero		1


	//   ....[69]....
        /*0540*/ 	.word	0x00003f50
        /*0544*/ 	.word	0x000000ff
        /*0548*/ 	.word	0x00000000
        /*054c*/ 	.short	0x0101
        /*054e*/ 	.byte	0x04
	.zero		1


	//   ....[70]....
        /*0550*/ 	.word	0x00003f90
        /*0554*/ 	.word	0x000000ff
        /*0558*/ 	.word	0x000000e0
        /*055c*/ 	.short	0x010a
        /*055e*/ 	.byte	0x0d
	.zero		1


	//   ....[71]....
        /*0560*/ 	.word	0x00003fe0
        /*0564*/ 	.word	0x000000ff
        /*0568*/ 	.word	0x00000000
        /*056c*/ 	.short	0x0101
        /*056e*/ 	.byte	0x04
	.zero		1


	//   ....[72]....
        /*0570*/ 	.word	0x00004450
        /*0574*/ 	.word	0x00000007
        /*0578*/ 	.word	0x00000060
        /*057c*/ 	.short	0x010a
        /*057e*/ 	.byte	0xff
	.zero		1


	//   ....[73]....
        /*0580*/ 	.word	0x000045c0
        /*0584*/ 	.word	0x00000000
        /*0588*/ 	.word	0x00000000
        /*058c*/ 	.short	0x0101
        /*058e*/ 	.byte	0xff
	.zero		1


	//   ....[74]....
        /*0590*/ 	.word	0x00004a30
        /*0594*/ 	.word	0x000000ff
        /*0598*/ 	.word	0x00000058
        /*059c*/ 	.short	0x010a
        /*059e*/ 	.byte	0x11
	.zero		1


	//   ....[75]....
        /*05a0*/ 	.word	0x00004bb0
        /*05a4*/ 	.word	0x000000ff
        /*05a8*/ 	.word	0x00000048
        /*05ac*/ 	.short	0x010a
        /*05ae*/ 	.byte	0x11
	.zero		1


	//   ....[76]....
        /*05b0*/ 	.word	0x00004dc0
        /*05b4*/ 	.word	0x000000ff
        /*05b8*/ 	.word	0x00000040
        /*05bc*/ 	.short	0x010b
        /*05be*/ 	.byte	0x11
	.zero		1


	//   ....[77]....
        /*05c0*/ 	.word	0x00004dd0
        /*05c4*/ 	.word	0x000000ff
        /*05c8*/ 	.word	0x00000000
        /*05cc*/ 	.short	0x0101
        /*05ce*/ 	.byte	0x37
	.zero		1


	//   ....[78]....
        /*05d0*/ 	.word	0x00004e10
        /*05d4*/ 	.word	0x00000000
        /*05d8*/ 	.word	0x00000048
        /*05dc*/ 	.short	0x010a
        /*05de*/ 	.byte	0xff
	.zero		1


	//   ....[79]....
        /*05e0*/ 	.word	0x00005150
        /*05e4*/ 	.word	0x00000003
        /*05e8*/ 	.word	0x00000060
        /*05ec*/ 	.short	0x010a
        /*05ee*/ 	.byte	0xff
	.zero		1


	//   ....[80]....
        /*05f0*/ 	.word	0x000052d0
        /*05f4*/ 	.word	0x00000000
        /*05f8*/ 	.word	0x00000000
        /*05fc*/ 	.short	0x0101
        /*05fe*/ 	.byte	0xff
	.zero		1


	//   ....[81]....
        /*0600*/ 	.word	0x00005d40
        /*0604*/ 	.word	0x000000ff
        /*0608*/ 	.word	0x00000040
        /*060c*/ 	.short	0x010a
        /*060e*/ 	.byte	0x2c
	.zero		1


	//   ....[82]....
        /*0610*/ 	.word	0x00005d50
        /*0614*/ 	.word	0x00000053
        /*0618*/ 	.word	0x00000080
        /*061c*/ 	.short	0x010a
        /*061e*/ 	.byte	0xff
	.zero		1


	//   ....[83]....
        /*0620*/ 	.word	0x00005ea0
        /*0624*/ 	.word	0x000000ff
        /*0628*/ 	.word	0x00000040
        /*062c*/ 	.short	0x010a
        /*062e*/ 	.byte	0x2c
	.zero		1


	//   ....[84]....
        /*0630*/ 	.word	0x00005f80
        /*0634*/ 	.word	0x000000ff
        /*0638*/ 	.word	0x00000000
        /*063c*/ 	.short	0x0101
        /*063e*/ 	.byte	0x04
	.zero		1


	//   ....[85]....
        /*0640*/ 	.word	0x00005fe0
        /*0644*/ 	.word	0x00000053
        /*0648*/ 	.word	0x00000080
        /*064c*/ 	.short	0x010a
        /*064e*/ 	.byte	0xff
	.zero		1


	//   ....[86]....
        /*0650*/ 	.word	0x00006240
        /*0654*/ 	.word	0x00000053
        /*0658*/ 	.word	0x00000000
        /*065c*/ 	.short	0x0101
        /*065e*/ 	.byte	0xff
	.zero		1


	//   ....[87]....
        /*0660*/ 	.word	0x00006c80
        /*0664*/ 	.word	0x00000000
        /*0668*/ 	.word	0x000000d0
        /*066c*/ 	.short	0x010a
        /*066e*/ 	.byte	0xff
	.zero		1


	//   ....[88]....
        /*0670*/ 	.word	0x00006ce0
        /*0674*/ 	.word	0x00000000
        /*0678*/ 	.word	0x00000020
        /*067c*/ 	.short	0x010a
        /*067e*/ 	.byte	0xff
	.zero		1


	//   ....[89]....
        /*0680*/ 	.word	0x00006d40
        /*0684*/ 	.word	0x00000000
        /*0688*/ 	.word	0x00000020
        /*068c*/ 	.short	0x010a
        /*068e*/ 	.byte	0xff
	.zero		1


	//   ....[90]....
        /*0690*/ 	.word	0x00006d90
        /*0694*/ 	.word	0x00000003
        /*0698*/ 	.word	0x00000060
        /*069c*/ 	.short	0x010a
        /*069e*/ 	.byte	0xff
	.zero		1


	//   ....[91]....
        /*06a0*/ 	.word	0x00006df0
        /*06a4*/ 	.word	0x00000000
        /*06a8*/ 	.word	0x00000000
        /*06ac*/ 	.short	0x010a
        /*06ae*/ 	.byte	0xff
	.zero		1


	//   ....[92]....
        /*06b0*/ 	.word	0x00006e50
        /*06b4*/ 	.word	0x00000000
        /*06b8*/ 	.word	0x00000000
        /*06bc*/ 	.short	0x010a
        /*06be*/ 	.byte	0xff
	.zero		1


	//   ....[93]....
        /*06c0*/ 	.word	0x00006eb0
        /*06c4*/ 	.word	0x00000000
        /*06c8*/ 	.word	0x00000000
        /*06cc*/ 	.short	0x010a
        /*06ce*/ 	.byte	0xff
	.zero		1


	//   ....[94]....
        /*06d0*/ 	.word	0x00006f00
        /*06d4*/ 	.word	0x00000002
        /*06d8*/ 	.word	0x000000c0
        /*06dc*/ 	.short	0x010a
        /*06de*/ 	.byte	0xff
	.zero		1


	//   ....[95]....
        /*06e0*/ 	.word	0x00006f60
        /*06e4*/ 	.word	0x00000002
        /*06e8*/ 	.word	0x00000070
        /*06ec*/ 	.short	0x010a
        /*06ee*/ 	.byte	0xff
	.zero		1


	//   ....[96]....
        /*06f0*/ 	.word	0x00006fb0
        /*06f4*/ 	.word	0x00000002
        /*06f8*/ 	.word	0x00000060
        /*06fc*/ 	.short	0x010a
        /*06fe*/ 	.byte	0xff
	.zero		1


	//   ....[97]....
        /*0700*/ 	.word	0x00007010
        /*0704*/ 	.word	0x00000000
        /*0708*/ 	.word	0x00000070
        /*070c*/ 	.short	0x010a
        /*070e*/ 	.byte	0xff
	.zero		1


	//   ....[98]....
        /*0710*/ 	.word	0x00007070
        /*0714*/ 	.word	0x00000005
        /*0718*/ 	.word	0x00000008
        /*071c*/ 	.short	0x010a
        /*071e*/ 	.byte	0xff
	.zero		1


	//   ....[99]....
        /*0720*/ 	.word	0x00007160
        /*0724*/ 	.word	0x00000000
        /*0728*/ 	.word	0x00000008
        /*072c*/ 	.short	0x010a
        /*072e*/ 	.byte	0xff
	.zero		1


	//   ....[100]....
        /*0730*/ 	.word	0x000071b0
        /*0734*/ 	.word	0x00000000
        /*0738*/ 	.word	0x00000060
        /*073c*/ 	.short	0x010a
        /*073e*/ 	.byte	0xff
	.zero		1


	//   ....[101]....
        /*0740*/ 	.word	0x00007210
        /*0744*/ 	.word	0x00000000
        /*0748*/ 	.word	0x000000a0
        /*074c*/ 	.short	0x010a
        /*074e*/ 	.byte	0xff
	.zero		1


	//   ....[102]....
        /*0750*/ 	.word	0x00007270
        /*0754*/ 	.word	0x00000000
        /*0758*/ 	.word	0x00000000
        /*075c*/ 	.short	0x010a
        /*075e*/ 	.byte	0xff
	.zero		1


	//   ....[103]....
        /*0760*/ 	.word	0x000072d0
        /*0764*/ 	.word	0x00000000
        /*0768*/ 	.word	0x00000000
        /*076c*/ 	.short	0x010a
        /*076e*/ 	.byte	0xff
	.zero		1


	//   ....[104]....
        /*0770*/ 	.word	0x00007330
        /*0774*/ 	.word	0x00000000
        /*0778*/ 	.word	0x00000000
        /*077c*/ 	.short	0x010a
        /*077e*/ 	.byte	0xff
	.zero		1


	//   ....[105]....
        /*0780*/ 	.word	0x00007390
        /*0784*/ 	.word	0x00000000
        /*0788*/ 	.word	0x00000000
        /*078c*/ 	.short	0x010a
        /*078e*/ 	.byte	0xff
	.zero		1


	//   ....[106]....
        /*0790*/ 	.word	0x000073f0
        /*0794*/ 	.word	0x00000000
        /*0798*/ 	.word	0x000000e0
        /*079c*/ 	.short	0x010a
        /*079e*/ 	.byte	0xff
	.zero		1


	//   ....[107]....
        /*07a0*/ 	.word	0x00007440
        /*07a4*/ 	.word	0x00000007
        /*07a8*/ 	.word	0x00000060
        /*07ac*/ 	.short	0x010a
        /*07ae*/ 	.byte	0xff
	.zero		1


	//   ....[108]....
        /*07b0*/ 	.word	0x000074a0
        /*07b4*/ 	.word	0x00000000
        /*07b8*/ 	.word	0x00000058
        /*07bc*/ 	.short	0x010a
        /*07be*/ 	.byte	0xff
	.zero		1


	//   ....[109]....
        /*07c0*/ 	.word	0x00007500
        /*07c4*/ 	.word	0x00000000
        /*07c8*/ 	.word	0x00000048
        /*07cc*/ 	.short	0x010a
        /*07ce*/ 	.byte	0xff
	.zero		1


	//   ....[110]....
        /*07d0*/ 	.word	0x00007550
        /*07d4*/ 	.word	0x00000003
        /*07d8*/ 	.word	0x00000060
        /*07dc*/ 	.short	0x010a
        /*07de*/ 	.byte	0xff
	.zero		1


	//   ....[111]....
        /*07e0*/ 	.word	0x000075b0
        /*07e4*/ 	.word	0x00000000
        /*07e8*/ 	.word	0x00000040
        /*07ec*/ 	.short	0x010a
        /*07ee*/ 	.byte	0xff
	.zero		1


	//   ....[112]....
        /*07f0*/ 	.word	0x00007600
        /*07f4*/ 	.word	0x00000053
        /*07f8*/ 	.word	0x00000080
        /*07fc*/ 	.short	0x010a
        /*07fe*/ 	.byte	0xff
	.zero		1


	//----- nvinfo : EIATTR_NUM_MBARRIERS
	.align		4
.L_47:
        /*0800*/ 	.byte	0x03, 0x38
        /*0802*/ 	.short	0x001d


	//----- nvinfo : EIATTR_EXIT_INSTR_OFFSETS
	.align		4
        /*0804*/ 	.byte	0x04, 0x1c
        /*0806*/ 	.short	(.L_49 - .L_48)


	//   ....[0]....
.L_48:
        /*0808*/ 	.word	0x00002a90


	//   ....[1]....
        /*080c*/ 	.word	0x00002f80


	//   ....[2]....
        /*0810*/ 	.word	0x00002fe0


	//   ....[3]....
        /*0814*/ 	.word	0x00004210


	//   ....[4]....
        /*0818*/ 	.word	0x00004e40


	//   ....[5]....
        /*081c*/ 	.word	0x00004e80


	//   ....[6]....
        /*0820*/ 	.word	0x00006c70


	//----- nvinfo : EIATTR_MAX_THREADS
	.align		4
.L_49:
        /*0824*/ 	.byte	0x04, 0x05
        /*0826*/ 	.short	(.L_51 - .L_50)
.L_50:
        /*0828*/ 	.word	0x00000100
        /*082c*/ 	.word	0x00000001
        /*0830*/ 	.word	0x00000001


	//----- nvinfo : EIATTR_CRS_STACK_SIZE
	.align		4
.L_51:
        /*0834*/ 	.byte	0x04, 0x1e
        /*0836*/ 	.short	(.L_53 - .L_52)
.L_52:
        /*0838*/ 	.word	0x00000000


	//----- nvinfo : EIATTR_CBANK_PARAM_SIZE
	.align		4
.L_53:
        /*083c*/ 	.byte	0x03, 0x19
        /*083e*/ 	.short	0x0800


	//----- nvinfo : EIATTR_PARAM_CBANK
	.align		4
        /*0840*/ 	.byte	0x04, 0x0a
        /*0842*/ 	.short	(.L_55 - .L_54)
	.align		4
.L_54:
        /*0844*/ 	.word	index@(.nv.constant0._ZN7cutlass13device_kernelINS_4gemm6kernel13GemmUniversalIN4cute5tupleIJiiiiEEENS1_10collective13CollectiveMmaINS1_35MainloopSm100TmaUmmaWarpSpecializedILi4ELi2ELi4ENS5_IJNS4_1CILi2EEESB_NSA_ILi1EEEEEEEENS5_IJNSA_ILi128EEENSA_ILi64EEENSA_ILi32EEEEEEaNS5_IJlSC_lEEEaSJ_NS4_8TiledMMAINS4_8MMA_AtomIJNS4_21SM100_MMA_S8_2x1SM_SSIaaiLi128ELi64ELNS4_4UMMA5MajorE0ELSO_0ELNSN_8SaturateE0EEEEEENS4_6LayoutINS5_IJSC_SC_SC_EEENS5_IJNSA_ILi0EEESU_SU_EEEEENS5_IJNS4_10UnderscoreESX_SX_EEEEENS4_28SM100_TMA_2SM_LOAD_MULTICASTENS4_14ComposedLayoutINS4_7SwizzleILi1ELi4ELi3EEENS4_18smem_ptr_flag_bitsILi8EEENSS_INS5_IJNSA_ILi8EEESH_EEENS5_IJSH_SC_EEEEEEEvNS4_8identityENS4_18SM100_TMA_2SM_LOADES1A_vS1B_EENS_8epilogue10collective18CollectiveEpilogueINS1E_23Sm100TmaWarpSpecializedILi1ELi1ELi32ELb0ELb0EEEJNS5_IJSG_SG_SH_EEENS5_IJNSS_ISG_SC_EES1K_EEEaSJ_aSJ_NS1E_6fusion15FusionCallbacksIS1I_NS1M_17LinearCombinationIaiaiLNS_15FloatRoundStyleE2EEES1J_S1L_JEEENS4_5SM1004TMEM4LOAD26SM100_TMEM_LOAD_32dp32b32xENS4_13SM90_TMA_LOADENS11_INS12_ILi2ELi4ELi3EEES15_NSS_INS5_IJS16_SG_EEENS5_IJSG_SC_EEEEEEENS4_39AutoVectorizingCopyWithAssumedAlignmentILi128EEENS4_14SM90_TMA_STOREES21_S23_S23_EEEvvEEEEvNT_6ParamsE)
        /*0848*/ 	.short	0x0380
        /*084a*/ 	.short	0x0800


	//----- nvinfo : EIATTR_SW_WAR
	.align		4
.L_55:
        /*084c*/ 	.byte	0x04, 0x36
        /*084e*/ 	.short	(.L_57 - .L_56)
.L_56:
        /*0850*/ 	.word	0x00000008
.L_57:


//--------------------- .nv.callgraph             --------------------------
	.section	.nv.callgraph,"",@"SHT_CUDA_CALLGRAPH"
	.align	4
	.sectionentsize	8
	.align		4
        /*0000*/ 	.word	0x00000000
	.align		4
        /*0004*/ 	.word	0xffffffff
	.align		4
        /*0008*/ 	.word	index@(_ZN7cutlass13device_kernelINS_4gemm6kernel13GemmUniversalIN4cute5tupleIJiiiiEEENS1_10collective13CollectiveMmaINS1_35MainloopSm100TmaUmmaWarpSpecializedILi4ELi2ELi4ENS5_IJNS4_1CILi2EEESB_NSA_ILi1EEEEEEEENS5_IJNSA_ILi128EEENSA_ILi64EEENSA_ILi32EEEEEEaNS5_IJlSC_lEEEaSJ_NS4_8TiledMMAINS4_8MMA_AtomIJNS4_21SM100_MMA_S8_2x1SM_SSIaaiLi128ELi64ELNS4_4UMMA5MajorE0ELSO_0ELNSN_8SaturateE0EEEEEENS4_6LayoutINS5_IJSC_SC_SC_EEENS5_IJNSA_ILi0EEESU_SU_EEEEENS5_IJNS4_10UnderscoreESX_SX_EEEEENS4_28SM100_TMA_2SM_LOAD_MULTICASTENS4_14ComposedLayoutINS4_7SwizzleILi1ELi4ELi3EEENS4_18smem_ptr_flag_bitsILi8EEENSS_INS5_IJNSA_ILi8EEESH_EEENS5_IJSH_SC_EEEEEEEvNS4_8identityENS4_18SM100_TMA_2SM_LOADES1A_vS1B_EENS_8epilogue10collective18CollectiveEpilogueINS1E_23Sm100TmaWarpSpecializedILi1ELi1ELi32ELb0ELb0EEEJNS5_IJSG_SG_SH_EEENS5_IJNSS_ISG_SC_EES1K_EEEaSJ_aSJ_NS1E_6fusion15FusionCallbacksIS1I_NS1M_17LinearCombinationIaiaiLNS_15FloatRoundStyleE2EEES1J_S1L_JEEENS4_5SM1004TMEM4LOAD26SM100_TMEM_LOAD_32dp32b32xENS4_13SM90_TMA_LOADENS11_INS12_ILi2ELi4ELi3EEES15_NSS_INS5_IJS16_SG_EEENS5_IJSG_SC_EEEEEEENS4_39AutoVectorizingCopyWithAssumedAlignmentILi128EEENS4_14SM90_TMA_STOREES21_S23_S23_EEEvvEEEEvNT_6ParamsE)
	.align		4
        /*000c*/ 	.word	index@(__assertfail)
	.align		4
        /*0010*/ 	.word	0x00000000
	.align		4
        /*0014*/ 	.word	0xfffffffe
	.align		4
        /*0018*/ 	.word	0x00000000
	.align		4
        /*001c*/ 	.word	0xfffffffd
	.align		4
        /*0020*/ 	.word	0x00000000
	.align		4
        /*0024*/ 	.word	0xfffffffc


//--------------------- .nv.constant4             --------------------------
	.section	.nv.constant4,"a",@progbits
	.align	8
	.align		8
.nv.constant4:
        /*0000*/ 	.dword	__assertfail
	.align		8
        /*0008*/ 	.dword	__unnamed_1
	.align		8
        /*0010*/ 	.dword	__unnamed_2
	.align		8
        /*0018*/ 	.dword	_ZN40_INTERNAL_9f8273fb_4_k_cu_41d63769_106904cuda3std3__45__cpo5beginE
	.align		8
        /*0020*/ 	.dword	_ZN40_INTERNAL_9f8273fb_4_k_cu_41d63769_106904cuda3std3__45__cpo3endE
	.align		8
        /*0028*/ 	.dword	_ZN40_INTERNAL_9f8273fb_4_k_cu_41d63769_106904cuda3std3__45__cpo6cbeginE
	.align		8
        /*0030*/ 	.dword	_ZN40_INTERNAL_9f8273fb_4_k_cu_41d63769_106904cuda3std3__45__cpo4cendE
	.align		8
        /*0038*/ 	.dword	_ZN40_INTERNAL_9f8273fb_4_k_cu_41d63769_106904cuda3std3__442_GLOBAL__N__9f8273fb_4_k_cu_41d63769_106906ignoreE
	.align		8
        /*0040*/ 	.dword	_ZN40_INTERNAL_9f8273fb_4_k_cu_41d63769_106904cuda3std3__419piecewise_constructE
	.align		8
        /*0048*/ 	.dword	_ZN40_INTERNAL_9f8273fb_4_k_cu_41d63769_106904cuda3std3__48in_placeE
	.align		8
        /*0050*/ 	.dword	_ZN40_INTERNAL_9f8273fb_4_k_cu_41d63769_106904cuda3std6ranges3__45__cpo4swapE
	.align		8
        /*0058*/ 	.dword	_ZN40_INTERNAL_9f8273fb_4_k_cu_41d63769_106904cuda3std6ranges3__45__cpo9iter_moveE
	.align		8
        /*0060*/ 	.dword	_ZN40_INTERNAL_9f8273fb_4_k_cu_41d63769_106904cute7productE
	.align		8
        /*0068*/ 	.dword	_ZN40_INTERNAL_9f8273fb_4_k_cu_41d63769_106904cute1_E
	.align		8
        /*0070*/ 	.dword	$str$25
	.align		8
        /*0078*/ 	.dword	$str$26
	.align		8
        /*0080*/ 	.dword	$str$27
	.align		8
        /*0088*/ 	.dword	$str$28


//--------------------- .text._ZN7cutlass13device_kernelINS_4gemm6kernel13GemmUniversalIN4cute5tupleIJiiiiEEENS1_10collective13CollectiveMmaINS1_35MainloopSm100TmaUmmaWarpSpecializedILi4ELi2ELi4ENS5_IJNS4_1CILi2EEESB_NSA_ILi1EEEEEEEENS5_IJNSA_ILi128EEENSA_ILi64EEENSA_ILi32EEEEEEaNS5_IJlSC_lEEEaSJ_NS4_8TiledMMAINS4_8MMA_AtomIJNS4_21SM100_MMA_S8_2x1SM_SSIaaiLi128ELi64ELNS4_4UMMA5MajorE0ELSO_0ELNSN_8SaturateE0EEEEEENS4_6LayoutINS5_IJSC_SC_SC_EEENS5_IJNSA_ILi0EEESU_SU_EEEEENS5_IJNS4_10UnderscoreESX_SX_EEEEENS4_28SM100_TMA_2SM_LOAD_MULTICASTENS4_14ComposedLayoutINS4_7SwizzleILi1ELi4ELi3EEENS4_18smem_ptr_flag_bitsILi8EEENSS_INS5_IJNSA_ILi8EEESH_EEENS5_IJSH_SC_EEEEEEEvNS4_8identityENS4_18SM100_TMA_2SM_LOADES1A_vS1B_EENS_8epilogue10collective18CollectiveEpilogueINS1E_23Sm100TmaWarpSpecializedILi1ELi1ELi32ELb0ELb0EEEJNS5_IJSG_SG_SH_EEENS5_IJNSS_ISG_SC_EES1K_EEEaSJ_aSJ_NS1E_6fusion15FusionCallbacksIS1I_NS1M_17LinearCombinationIaiaiLNS_15FloatRoundStyleE2EEES1J_S1L_JEEENS4_5SM1004TMEM4LOAD26SM100_TMEM_LOAD_32dp32b32xENS4_13SM90_TMA_LOADENS11_INS12_ILi2ELi4ELi3EEES15_NSS_INS5_IJS16_SG_EEENS5_IJSG_SC_EEEEEEENS4_39AutoVectorizingCopyWithAssumedAlignmentILi128EEENS4_14SM90_TMA_STOREES21_S23_S23_EEEvvEEEEvNT_6ParamsE --------------------------
	.section	.text._ZN7cutlass13device_kernelINS_4gemm6kernel13GemmUniversalIN4cute5tupleIJiiiiEEENS1_10collective13CollectiveMmaINS1_35MainloopSm100TmaUmmaWarpSpecializedILi4ELi2ELi4ENS5_IJNS4_1CILi2EEESB_NSA_ILi1EEEEEEEENS5_IJNSA_ILi128EEENSA_ILi64EEENSA_ILi32EEEEEEaNS5_IJlSC_lEEEaSJ_NS4_8TiledMMAINS4_8MMA_AtomIJNS4_21SM100_MMA_S8_2x1SM_SSIaaiLi128ELi64ELNS4_4UMMA5MajorE0ELSO_0ELNSN_8SaturateE0EEEEEENS4_6LayoutINS5_IJSC_SC_SC_EEENS5_IJNSA_ILi0EEESU_SU_EEEEENS5_IJNS4_10UnderscoreESX_SX_EEEEENS4_28SM100_TMA_2SM_LOAD_MULTICASTENS4_14ComposedLayoutINS4_7SwizzleILi1ELi4ELi3EEENS4_18smem_ptr_flag_bitsILi8EEENSS_INS5_IJNSA_ILi8EEESH_EEENS5_IJSH_SC_EEEEEEEvNS4_8identityENS4_18SM100_TMA_2SM_LOADES1A_vS1B_EENS_8epilogue10collective18CollectiveEpilogueINS1E_23Sm100TmaWarpSpecializedILi1ELi1ELi32ELb0ELb0EEEJNS5_IJSG_SG_SH_EEENS5_IJNSS_ISG_SC_EES1K_EEEaSJ_aSJ_NS1E_6fusion15FusionCallbacksIS1I_NS1M_17LinearCombinationIaiaiLNS_15FloatRoundStyleE2EEES1J_S1L_JEEENS4_5SM1004TMEM4LOAD26SM100_TMEM_LOAD_32dp32b32xENS4_13SM90_TMA_LOADENS11_INS12_ILi2ELi4ELi3EEES15_NSS_INS5_IJS16_SG_EEENS5_IJSG_SC_EEEEEEENS4_39AutoVectorizingCopyWithAssumedAlignmentILi128EEENS4_14SM90_TMA_STOREES21_S23_S23_EEEvvEEEEvNT_6ParamsE,"ax",@progbits
	.align	128
.text._ZN7cutlass13device_kernelINS_4gemm6kernel13GemmUniversalIN4cute5tupleIJiiiiEEENS1_10collective13CollectiveMmaINS1_35MainloopSm100TmaUmmaWarpSpecializedILi4ELi2ELi4ENS5_IJNS4_1CILi2EEESB_NSA_ILi1EEEEEEEENS5_IJNSA_ILi128EEENSA_ILi64EEENSA_ILi32EEEEEEaNS5_IJlSC_lEEEaSJ_NS4_8TiledMMAINS4_8MMA_AtomIJNS4_21SM100_MMA_S8_2x1SM_SSIaaiLi128ELi64ELNS4_4UMMA5MajorE0ELSO_0ELNSN_8SaturateE0EEEEEENS4_6LayoutINS5_IJSC_SC_SC_EEENS5_IJNSA_ILi0EEESU_SU_EEEEENS5_IJNS4_10UnderscoreESX_SX_EEEEENS4_28SM100_TMA_2SM_LOAD_MULTICASTENS4_14ComposedLayoutINS4_7SwizzleILi1ELi4ELi3EEENS4_18smem_ptr_flag_bitsILi8EEENSS_INS5_IJNSA_ILi8EEESH_EEENS5_IJSH_SC_EEEEEEEvNS4_8identityENS4_18SM100_TMA_2SM_LOADES1A_vS1B_EENS_8epilogue10collective18CollectiveEpilogueINS1E_23Sm100TmaWarpSpecializedILi1ELi1ELi32ELb0ELb0EEEJNS5_IJSG_SG_SH_EEENS5_IJNSS_ISG_SC_EES1K_EEEaSJ_aSJ_NS1E_6fusion15FusionCallbacksIS1I_NS1M_17LinearCombinationIaiaiLNS_15FloatRoundStyleE2EEES1J_S1L_JEEENS4_5SM1004TMEM4LOAD26SM100_TMEM_LOAD_32dp32b32xENS4_13SM90_TMA_LOADENS11_INS12_ILi2ELi4ELi3EEES15_NSS_INS5_IJS16_SG_EEENS5_IJSG_SC_EEEEEEENS4_39AutoVectorizingCopyWithAssumedAlignmentILi128EEENS4_14SM90_TMA_STOREES21_S23_S23_EEEvvEEEEvNT_6ParamsE:
        .type           _ZN7cutlass13device_kernelINS_4gemm6kernel13GemmUniversalIN4cute5tupleIJiiiiEEENS1_10collective13CollectiveMmaINS1_35MainloopSm100TmaUmmaWarpSpecializedILi4ELi2ELi4ENS5_IJNS4_1CILi2EEESB_NSA_ILi1EEEEEEEENS5_IJNSA_ILi128EEENSA_ILi64EEENSA_ILi32EEEEEEaNS5_IJlSC_lEEEaSJ_NS4_8TiledMMAINS4_8MMA_AtomIJNS4_21SM100_MMA_S8_2x1SM_SSIaaiLi128ELi64ELNS4_4UMMA5MajorE0ELSO_0ELNSN_8SaturateE0EEEEEENS4_6LayoutINS5_IJSC_SC_SC_EEENS5_IJNSA_ILi0EEESU_SU_EEEEENS5_IJNS4_10UnderscoreESX_SX_EEEEENS4_28SM100_TMA_2SM_LOAD_MULTICASTENS4_14ComposedLayoutINS4_7SwizzleILi1ELi4ELi3EEENS4_18smem_ptr_flag_bitsILi8EEENSS_INS5_IJNSA_ILi8EEESH_EEENS5_IJSH_SC_EEEEEEEvNS4_8identityENS4_18SM100_TMA_2SM_LOADES1A_vS1B_EENS_8epilogue10collective18CollectiveEpilogueINS1E_23Sm100TmaWarpSpecializedILi1ELi1ELi32ELb0ELb0EEEJNS5_IJSG_SG_SH_EEENS5_IJNSS_ISG_SC_EES1K_EEEaSJ_aSJ_NS1E_6fusion15FusionCallbacksIS1I_NS1M_17LinearCombinationIaiaiLNS_15FloatRoundStyleE2EEES1J_S1L_JEEENS4_5SM1004TMEM4LOAD26SM100_TMEM_LOAD_32dp32b32xENS4_13SM90_TMA_LOADENS11_INS12_ILi2ELi4ELi3EEES15_NSS_INS5_IJS16_SG_EEENS5_IJSG_SC_EEEEEEENS4_39AutoVectorizingCopyWithAssumedAlignmentILi128EEENS4_14SM90_TMA_STOREES21_S23_S23_EEEvvEEEEvNT_6ParamsE,@function
        .size           _ZN7cutlass13device_kernelINS_4gemm6kernel13GemmUniversalIN4cute5tupleIJiiiiEEENS1_10collective13CollectiveMmaINS1_35MainloopSm100TmaUmmaWarpSpecializedILi4ELi2ELi4ENS5_IJNS4_1CILi2EEESB_NSA_ILi1EEEEEEEENS5_IJNSA_ILi128EEENSA_ILi64EEENSA_ILi32EEEEEEaNS5_IJlSC_lEEEaSJ_NS4_8TiledMMAINS4_8MMA_AtomIJNS4_21SM100_MMA_S8_2x1SM_SSIaaiLi128ELi64ELNS4_4UMMA5MajorE0ELSO_0ELNSN_8SaturateE0EEEEEENS4_6LayoutINS5_IJSC_SC_SC_EEENS5_IJNSA_ILi0EEESU_SU_EEEEENS5_IJNS4_10UnderscoreESX_SX_EEEEENS4_28SM100_TMA_2SM_LOAD_MULTICASTENS4_14ComposedLayoutINS4_7SwizzleILi1ELi4ELi3EEENS4_18smem_ptr_flag_bitsILi8EEENSS_INS5_IJNSA_ILi8EEESH_EEENS5_IJSH_SC_EEEEEEEvNS4_8identityENS4_18SM100_TMA_2SM_LOADES1A_vS1B_EENS_8epilogue10collective18CollectiveEpilogueINS1E_23Sm100TmaWarpSpecializedILi1ELi1ELi32ELb0ELb0EEEJNS5_IJSG_SG_SH_EEENS5_IJNSS_ISG_SC_EES1K_EEEaSJ_aSJ_NS1E_6fusion15FusionCallbacksIS1I_NS1M_17LinearCombinationIaiaiLNS_15FloatRoundStyleE2EEES1J_S1L_JEEENS4_5SM1004TMEM4LOAD26SM100_TMEM_LOAD_32dp32b32xENS4_13SM90_TMA_LOADENS11_INS12_ILi2ELi4ELi3EEES15_NSS_INS5_IJS16_SG_EEENS5_IJSG_SC_EEEEEEENS4_39AutoVectorizingCopyWithAssumedAlignmentILi128EEENS4_14SM90_TMA_STOREES21_S23_S23_EEEvvEEEEvNT_6ParamsE,(.L_x_149 - _ZN7cutlass13device_kernelINS_4gemm6kernel13GemmUniversalIN4cute5tupleIJiiiiEEENS1_10collective13CollectiveMmaINS1_35MainloopSm100TmaUmmaWarpSpecializedILi4ELi2ELi4ENS5_IJNS4_1CILi2EEESB_NSA_ILi1EEEEEEEENS5_IJNSA_ILi128EEENSA_ILi64EEENSA_ILi32EEEEEEaNS5_IJlSC_lEEEaSJ_NS4_8TiledMMAINS4_8MMA_AtomIJNS4_21SM100_MMA_S8_2x1SM_SSIaaiLi128ELi64ELNS4_4UMMA5MajorE0ELSO_0ELNSN_8SaturateE0EEEEEENS4_6LayoutINS5_IJSC_SC_SC_EEENS5_IJNSA_ILi0EEESU_SU_EEEEENS5_IJNS4_10UnderscoreESX_SX_EEEEENS4_28SM100_TMA_2SM_LOAD_MULTICASTENS4_14ComposedLayoutINS4_7SwizzleILi1ELi4ELi3EEENS4_18smem_ptr_flag_bitsILi8EEENSS_INS5_IJNSA_ILi8EEESH_EEENS5_IJSH_SC_EEEEEEEvNS4_8identityENS4_18SM100_TMA_2SM_LOADES1A_vS1B_EENS_8epilogue10collective18CollectiveEpilogueINS1E_23Sm100TmaWarpSpecializedILi1ELi1ELi32ELb0ELb0EEEJNS5_IJSG_SG_SH_EEENS5_IJNSS_ISG_SC_EES1K_EEEaSJ_aSJ_NS1E_6fusion15FusionCallbacksIS1I_NS1M_17LinearCombinationIaiaiLNS_15FloatRoundStyleE2EEES1J_S1L_JEEENS4_5SM1004TMEM4LOAD26SM100_TMEM_LOAD_32dp32b32xENS4_13SM90_TMA_LOADENS11_INS12_ILi2ELi4ELi3EEES15_NSS_INS5_IJS16_SG_EEENS5_IJSG_SC_EEEEEEENS4_39AutoVectorizingCopyWithAssumedAlignmentILi128EEENS4_14SM90_TMA_STOREES21_S23_S23_EEEvvEEEEvNT_6ParamsE)
        .other          _ZN7cutlass13device_kernelINS_4gemm6kernel13GemmUniversalIN4cute5tupleIJiiiiEEENS1_10collective13CollectiveMmaINS1_35MainloopSm100TmaUmmaWarpSpecializedILi4ELi2ELi4ENS5_IJNS4_1CILi2EEESB_NSA_ILi1EEEEEEEENS5_IJNSA_ILi128EEENSA_ILi64EEENSA_ILi32EEEEEEaNS5_IJlSC_lEEEaSJ_NS4_8TiledMMAINS4_8MMA_AtomIJNS4_21SM100_MMA_S8_2x1SM_SSIaaiLi128ELi64ELNS4_4UMMA5MajorE0ELSO_0ELNSN_8SaturateE0EEEEEENS4_6LayoutINS5_IJSC_SC_SC_EEENS5_IJNSA_ILi0EEESU_SU_EEEEENS5_IJNS4_10UnderscoreESX_SX_EEEEENS4_28SM100_TMA_2SM_LOAD_MULTICASTENS4_14ComposedLayoutINS4_7SwizzleILi1ELi4ELi3EEENS4_18smem_ptr_flag_bitsILi8EEENSS_INS5_IJNSA_ILi8EEESH_EEENS5_IJSH_SC_EEEEEEEvNS4_8identityENS4_18SM100_TMA_2SM_LOADES1A_vS1B_EENS_8epilogue10collective18CollectiveEpilogueINS1E_23Sm100TmaWarpSpecializedILi1ELi1ELi32ELb0ELb0EEEJNS5_IJSG_SG_SH_EEENS5_IJNSS_ISG_SC_EES1K_EEEaSJ_aSJ_NS1E_6fusion15FusionCallbacksIS1I_NS1M_17LinearCombinationIaiaiLNS_15FloatRoundStyleE2EEES1J_S1L_JEEENS4_5SM1004TMEM4LOAD26SM100_TMEM_LOAD_32dp32b32xENS4_13SM90_TMA_LOADENS11_INS12_ILi2ELi4ELi3EEES15_NSS_INS5_IJS16_SG_EEENS5_IJSG_SC_EEEEEEENS4_39AutoVectorizingCopyWithAssumedAlignmentILi128EEENS4_14SM90_TMA_STOREES21_S23_S23_EEEvvEEEEvNT_6ParamsE,@"STO_CUDA_ENTRY STV_DEFAULT"
_ZN7cutlass13device_kernelINS_4gemm6kernel13GemmUniversalIN4cute5tupleIJiiiiEEENS1_10collective13CollectiveMmaINS1_35MainloopSm100TmaUmmaWarpSpecializedILi4ELi2ELi4ENS5_IJNS4_1CILi2EEESB_NSA_ILi1EEEEEEEENS5_IJNSA_ILi128EEENSA_ILi64EEENSA_ILi32EEEEEEaNS5_IJlSC_lEEEaSJ_NS4_8TiledMMAINS4_8MMA_AtomIJNS4_21SM100_MMA_S8_2x1SM_SSIaaiLi128ELi64ELNS4_4UMMA5MajorE0ELSO_0ELNSN_8SaturateE0EEEEEENS4_6LayoutINS5_IJSC_SC_SC_EEENS5_IJNSA_ILi0EEESU_SU_EEEEENS5_IJNS4_10UnderscoreESX_SX_EEEEENS4_28SM100_TMA_2SM_LOAD_MULTICASTENS4_14ComposedLayoutINS4_7SwizzleILi1ELi4ELi3EEENS4_18smem_ptr_flag_bitsILi8EEENSS_INS5_IJNSA_ILi8EEESH_EEENS5_IJSH_SC_EEEEEEEvNS4_8identityENS4_18SM100_TMA_2SM_LOADES1A_vS1B_EENS_8epilogue10collective18CollectiveEpilogueINS1E_23Sm100TmaWarpSpecializedILi1ELi1ELi32ELb0ELb0EEEJNS5_IJSG_SG_SH_EEENS5_IJNSS_ISG_SC_EES1K_EEEaSJ_aSJ_NS1E_6fusion15FusionCallbacksIS1I_NS1M_17LinearCombinationIaiaiLNS_15FloatRoundStyleE2EEES1J_S1L_JEEENS4_5SM1004TMEM4LOAD26SM100_TMEM_LOAD_32dp32b32xENS4_13SM90_TMA_LOADENS11_INS12_ILi2ELi4ELi3EEES15_NSS_INS5_IJS16_SG_EEENS5_IJSG_SC_EEEEEEENS4_39AutoVectorizingCopyWithAssumedAlignmentILi128EEENS4_14SM90_TMA_STOREES21_S23_S23_EEEvvEEEEvNT_6ParamsE:
[----:B------:R-:W1:Y:S01]  /*0000*/  LDC R1, c[0x0][0x37c] ;  /* 0x0000df00ff017b82 */ /* 0x000e620000000800 */
[----:B------:R-:W2:Y:S01]  /*0010*/  S2R R78, SR_TID.X ;  /* 0x00000000004e7919 */ /* 0x000ea20000002100 */
[----:B------:R-:W3:Y:S06]  /*0020*/  LDCU.64 UR8, c[0x0][0x890] ;  /* 0x00011200ff0877ac */ /* 0x000eec0008000a00 */
[----:B------:R-:W4:Y:S01]  /*0030*/  S2UR UR55, SR_CgaCtaId ;  /* 0x00000000003779c3 */ /* 0x000f220000008800 */
[----:B------:R-:W-:Y:S02]  /*0040*/  PRMT R81, RZ, 0x7610, R81 ;  /* 0x00007610ff517816 */ /* 0x000fe40000000051 */
[----:B------:R-:W-:Y:S01]  /*0050*/  ELECT P1, URZ, PT ;  /* 0x0000000000ff782f */ /* 0x000fe20003820000 */
[----:B---3--:R-:W-:-:S04]  /*0060*/  UISETP.NE.U32.AND UP0, UPT, UR8, URZ, UPT ;  /* 0x000000ff0800728c */ /* 0x008fc8000bf05070 */
[----:B------:R-:W-:Y:S02]  /*0070*/  UISETP.NE.AND.EX UP0, UPT, UR9, URZ, UPT, UP0 ;  /* 0x000000ff0900728c */ /* 0x000fe4000bf05300 */
[----:B----4-:R-:W-:Y:S02]  /*0080*/  ULOP3.LUT UR27, UR55, 0x1, URZ, 0xc0, !UPT ;  /* 0x00000001371b7892 */ /* 0x010fe4000f8ec0ff */
[----:B------:R-:W-:Y:S01]  /*0090*/  ULOP3.LUT UR28, UR55, 0x1, URZ, 0x3c, !UPT ;  /* 0x00000001371c7892 */ /* 0x000fe2000f8e3cff */
[----:B--2---:R-:W-:-:S05]  /*00a0*/  SHF.R.U32.HI R82, RZ, 0x5, R78 ;  /* 0x00000005ff527819 */ /* 0x004fca000001164e */
[----:B------:R-:W2:Y:S02]  /*00b0*/  SHFL.IDX PT, R0, R82, RZ, 0x1f ;  /* 0x00001fff52007589 */ /* 0x000ea400000e0000 */
[----:B--2---:R-:W-:Y:S01]  /*00c0*/  R2UR UR18, R0 ;  /* 0x00000000001272ca */ /* 0x004fe200000e0000 */
[----:B-1----:R-:W-:-:S14]  /*00d0*/  BRA.U UP0, `(.L_x_0) ;  /* 0x0000000100307547 */ /* 0x002fdc000b800000 */
[----:B------:R-:W1:Y:S02]  /*00e0*/  LDCU.64 UR4, c[0x0][0x888] ;  /* 0x00011100ff0477ac */ /* 0x000e640008000a00 */
[----:B-1----:R-:W-:-:S04]  /*00f0*/  UISETP.NE.U32.AND UP0, UPT, UR4, URZ, UPT ;  /* 0x000000ff0400728c */ /* 0x002fc8000bf05070 */
[----:B------:R-:W-:-:S09]  /*0100*/  UISETP.NE.AND.EX UP0, UPT, UR5, URZ, UPT, UP0 ;  /* 0x000000ff0500728c */ /* 0x000fd2000bf05300 */
[----:B------:R-:W-:Y:S05]  /*0110*/  BRA.U !UP0, `(.L_x_1) ;  /* 0x0000000108147547 */ /* 0x000fea000b800000 */
[----:B------:R-:W1:Y:S01]  /*0120*/  LDC.64 R40, c[0x0][0x888] ;  /* 0x00022200ff287b82 */ /* 0x000e620000000a00 */
[----:B------:R-:W1:Y:S02]  /*0130*/  LDCU.64 UR4, c[0x0][0x358] ;  /* 0x00006b00ff0477ac */ /* 0x000e640008000a00 */
[----:B-1----:R1:W5:Y:S01]  /*0140*/  LDG.E R40, desc[UR4][R40.64] ;  /* 0x0000000428287981 */ /* 0x002362000c1e1900 */
[----:B------:R-:W-:Y:S01]  /*0150*/  HFMA2 R81, -RZ, RZ, 0, 5.9604644775390625e-08 ;  /* 0x00000001ff517431 */ /* 0x000fe200000001ff */
[----:B------:R-:W-:Y:S05]  /*0160*/  BRA `(.L_x_0) ;  /* 0x00000000000c7947 */ /* 0x000fea0003800000 */
.L_x_1:
[----:B------:R-:W1:Y:S01]  /*0170*/  LDCU UR4, c[0x0][0x880] ;  /* 0x00011000ff0477ac */ /* 0x000e620008000800 */
[----:B------:R-:W-:Y:S01]  /*0180*/  HFMA2 R81, -RZ, RZ, 0, 5.9604644775390625e-08 ;  /* 0x00000001ff517431 */ /* 0x000fe200000001ff */
[----:B-1----:R-:W-:-:S07]  /*0190*/  MOV R40, UR4 ;  /* 0x0000000400287c02 */ /* 0x002fce0008000f00 */
.L_x_0:
[----:B------:R-:W2:Y:S02]  /*01a0*/  LDCU.64 UR4, c[0x0][0x8b0] ;  /* 0x00011600ff0477ac */ /* 0x000ea40008000a00 */
[----:B--2---:R-:W-:-:S04]  /*01b0*/  UISETP.NE.U32.AND UP0, UPT, UR4, URZ, UPT ;  /* 0x000000ff0400728c */ /* 0x004fc8000bf05070 */
[----:B------:R-:W-:-:S09]  /*01c0*/  UISETP.NE.AND.EX UP0, UPT, UR5, URZ, UPT, UP0 ;  /* 0x000000ff0500728c */ /* 0x000fd2000bf05300 */
[----:B------:R-:W-:Y:S05]  /*01d0*/  BRA.U UP0, `(.L_x_2) ;  /* 0x0000000100287547 */ /* 0x000fea000b800000 */
[----:B------:R-:W2:Y:S02]  /*01e0*/  LDCU.64 UR4, c[0x0][0x8a8] ;  /* 0x00011500ff0477ac */ /* 0x000ea40008000a00 */
[----:B--2---:R-:W-:-:S04]  /*01f0*/  UISETP.NE.U32.AND UP0, UPT, UR4, URZ, UPT ;  /* 0x000000ff0400728c */ /* 0x004fc8000bf05070 */
[----:B------:R-:W-:-:S09]  /*0200*/  UISETP.NE.AND.EX UP0, UPT, UR5, URZ, UPT, UP0 ;  /* 0x000000ff0500728c */ /* 0x000fd2000bf05300 */
[----:B------:R-:W-:Y:S05]  /*0210*/  BRA.U !UP0, `(.L_x_3) ;  /* 0x0000000108107547 */ /* 0x000fea000b800000 */
[----:B------:R-:W2:Y:S01]  /*0220*/  LDC.64 R38, c[0x0][0x8a8] ;  /* 0x00022a00ff267b82 */ /* 0x000ea20000000a00 */
[----:B------:R-:W2:Y:S02]  /*0230*/  LDCU.64 UR4, c[0x0][0x358] ;  /* 0x00006b00ff0477ac */ /* 0x000ea40008000a00 */
[----:B--2---:R2:W5:Y:S01]  /*0240*/  LDG.E R38, desc[UR4][R38.64] ;  /* 0x0000000426267981 */ /* 0x004562000c1e1900 */
[----:B------:R-:W-:Y:S05]  /*0250*/  BRA `(.L_x_2) ;  /* 0x0000000000087947 */ /* 0x000fea0003800000 */
.L_x_3:
[----:B------:R-:W2:Y:S02]  /*0260*/  LDCU UR4, c[0x0][0x8a0] ;  /* 0x00011400ff0477ac */ /* 0x000ea40008000800 */
[----:B--2---:R-:W-:Y:S02]  /*0270*/  MOV R38, UR4 ;  /* 0x0000000400267c02 */ /* 0x004fe40008000f00 */
.L_x_2:
[----:B------:R-:W-:Y:S01]  /*0280*/  IMAD.U32 R0, RZ, RZ, UR18 ;  /* 0x00000012ff007e24 */ /* 0x000fe2000f8e00ff */
[----:B------:R-:W-:Y:S04]  /*0290*/  BSSY.RECONVERGENT B0, `(.L_x_4) ;  /* 0x000000c000007945 */ /* 0x000fe80003800200 */
[C---:B------:R-:W-:Y:S02]  /*02a0*/  ISETP.NE.OR P2, PT, R0.reuse, 0x1, !P1 ;  /* 0x000000010000780c */ /* 0x040fe40004f45670 */
[----:B------:R-:W-:-:S11]  /*02b0*/  ISETP.NE.OR P0, PT, R0, 0x3, !P1 ;  /* 0x000000030000780c */ /* 0x000fd60004f05670 */
[----:B------:R-:W-:Y:S05]  /*02c0*/  @P2 BRA `(.L_x_5) ;  /* 0x0000000000202947 */ /* 0x000fea0003800000 */
[----:B------:R-:W3:Y:S02]  /*02d0*/  LDCU.64 UR4, c[0x0][0x348] ;  /* 0x00006900ff0477ac */ /* 0x000ee40008000a00 */
[----:B---3--:R-:W-:Y:S02]  /*02e0*/  UIADD3 UR6, UP1, UPT, UR4, 0x80, URZ ;  /* 0x0000008004067890 */ /* 0x008fe4000ff3e0ff */
[----:B------:R-:W-:Y:S02]  /*02f0*/  UIADD3 UR4, UP0, UPT, UR4, 0x180, URZ ;  /* 0x0000018004047890 */ /* 0x000fe4000ff1e0ff */
[----:B------:R-:W-:Y:S02]  /*0300*/  UIADD3.X UR7, UPT, UPT, URZ, UR5, URZ, UP1, !UPT ;  /* 0x00000005ff077290 */ /* 0x000fe40008ffe4ff */
[----:B------:R-:W-:-:S07]  /*0310*/  UIADD3.X UR5, UPT, UPT, URZ, UR5, URZ, UP0, !UPT ;  /* 0x00000005ff057290 */ /* 0x000fce00087fe4ff */
[----:B------:R3:W-:Y:S02]  /*0320*/  UTMACCTL.PF [UR6] ;  /* 0x00000000060079b9 */ /* 0x0007e40008040000 */
[----:B------:R3:W-:Y:S02]  /*0330*/  UTMACCTL.PF [UR4] ;  /* 0x00000000040079b9 */ /* 0x0007e40008040000 */
[----:B---3--:R-:W-:Y:S01]  /*0340*/  NOP ;  /* 0x0000000000007918 */ /* 0x008fe20000000000 */
.L_x_5:
[----:B------:R-:W-:Y:S05]  /*0350*/  BSYNC.RECONVERGENT B0 ;  /* 0x0000000000007941 */ /* 0x000fea0003800200 */
.L_x_4:
[----:B------:R-:W-:Y:S04]  /*0360*/  BSSY.RECONVERGENT B0, `(.L_x_6) ;  /* 0x000000a000007945 */ /* 0x000fe80003800200 */
        /* <DEDUP_REMOVED lines=9> */
.L_x_7:
[----:B------:R-:W-:Y:S05]  /*0400*/  BSYNC.RECONVERGENT B0 ;  /* 0x0000000000007941 */ /* 0x000fea0003800200 */
.L_x_6:
[----:B------:R-:W3:Y:S01]  /*0410*/  LDCU.64 UR4, c[0x0][0x888] ;  /* 0x00011100ff0477ac */ /* 0x000ee20008000a00 */
[----:B------:R-:W-:Y:S02]  /*0420*/  UISETP.EQ.U32.AND UP1, UPT, UR8, URZ, UPT ;  /* 0x000000ff0800728c */ /* 0x000fe4000bf22070 */
[----:B------:R-:W-:Y:S02]  /*0430*/  UPLOP3.LUT UP3, UPT, UPT, UPT, UPT, 0x80, 0x8 ;  /* 0x000000000008789c */ /* 0x000fe40003f6f070 */
[----:B---3--:R-:W-:-:S04]  /*0440*/  UISETP.NE.U32.AND UP0, UPT, UR4, URZ, UPT ;  /* 0x000000ff0400728c */ /* 0x008fc8000bf05070 */
[----:B------:R-:W-:-:S04]  /*0450*/  UISETP.NE.AND.EX UP0, UPT, UR5, URZ, UPT, UP0 ;  /* 0x000000ff0500728c */ /* 0x000fc8000bf05300 */
[----:B------:R-:W-:-:S04]  /*0460*/  UISETP.EQ.OR.EX UP2, UPT, UR9, URZ, !UP0, UP1 ;  /* 0x000000ff0900728c */ /* 0x000fc8000c742710 */
[----:B------:R-:W-:-:S05]  /*0470*/  UP2UR UR61, UPR, URZ, 0x4 ;  /* 0x00000004ff3d7883 */ /* 0x000fca0008000000 */
[----:B------:R-:W-:Y:S07]  /*0480*/  BRA.U !UP2, `(.L_x_8) ;  /* 0x000000010a207547 */ /* 0x000fee000b800000 */
[----:B-----5:R-:W-:Y:S01]  /*0490*/  R2UR UR5, R40 ;  /* 0x00000000280572ca */ /* 0x020fe200000e0000 */
[----:B------:R-:W-:Y:S02]  /*04a0*/  UISETP.NE.U32.AND UP1, UPT, UR8, URZ, UPT ;  /* 0x000000ff0800728c */ /* 0x000fe4000bf25070 */
[----:B------:R-:W-:Y:S02]  /*04b0*/  USEL UR4, URZ, 0xffffffff, UP0 ;  /* 0xffffffffff047887 */ /* 0x000fe40008000000 */
[----:B------:R-:W-:-:S08]  /*04c0*/  UISETP.NE.AND.EX UP1, UPT, UR9, URZ, UPT, UP1 ;  /* 0x000000ff0900728c */ /* 0x000fd0000bf25310 */
[----:B------:R-:W-:-:S04]  /*04d0*/  UISETP.NE.AND UP0, UPT, UR5, URZ, UPT ;  /* 0x000000ff0500728c */ /* 0x000fc8000bf05270 */
[----:B------:R-:W-:-:S04]  /*04e0*/  @!UP1 USEL UR4, URZ, 0xffffffff, UP0 ;  /* 0xffffffffff049887 */ /* 0x000fc80008000000 */
[----:B------:R-:W-:-:S04]  /*04f0*/  ULOP3.LUT UR4, UR4, 0x1, URZ, 0xc0, !UPT ;  /* 0x0000000104047892 */ /* 0x000fc8000f8ec0ff */
[----:B------:R-:W-:-:S11]  /*0500*/  UISETP.NE.U32.AND UP3, UPT, UR4, 0x1, UPT ;  /* 0x000000010400788c */ /* 0x000fd6000bf65070 */
.L_x_8:
[----:B------:R-:W3:Y:S01]  /*0510*/  SHFL.IDX PT, R0, R82, RZ, 0x1f ;  /* 0x00001fff52007589 */ /* 0x000ee200000e0000 */
[----:B------:R-:W-:-:S04]  /*0520*/  UISETP.NE.AND UP0, UPT, UR18, 0x2, UPT ;  /* 0x000000021200788c */ /* 0x000fc8000bf05270 */
[----:B------:R-:W-:Y:S02]  /*0530*/  UISETP.EQ.AND UP1, UPT, UR27, URZ, !UP0 ;  /* 0x000000ff1b00728c */ /* 0x000fe4000c722270 */
[----:B------:R-:W-:-:S04]  /*0540*/  USEL UR34, URZ, 0x1, UP0 ;  /* 0x00000001ff227887 */ /* 0x000fc80008000000 */
[----:B------:R-:W-:Y:S02]  /*0550*/  PLOP3.LUT P3, PT, P1, PT, UP1, 0x80, 0x8 ;  /* 0x000000000008781c */ /* 0x000fe40000f6f018 */
[----:B---3--:R-:W-:-:S13]  /*0560*/  ISETP.NE.AND P0, PT, R0, RZ, PT ;  /* 0x000000ff0000720c */ /* 0x008fda0003f05270 */
[----:B------:R-:W-:Y:S05]  /*0570*/  @P0 BRA `(.L_x_9) ;  /* 0x0000000000540947 */ /* 0x000fea0003800000 */
[----:B------:R-:W-:Y:S01]  /*0580*/  UMOV UR4, 0x400 ;  /* 0x0000040000047882 */ /* 0x000fe20000000000 */
[----:B------:R-:W-:Y:S01]  /*0590*/  UMOV UR8, 0x1 ;  /* 0x0000000100087882 */ /* 0x000fe20000000000 */
[----:B------:R-:W-:Y:S01]  /*05a0*/  UMOV UR6, 0x2 ;  /* 0x0000000200067882 */ /* 0x000fe20000000000 */
[----:B------:R-:W-:Y:S02]  /*05b0*/  ULEA UR4, UR55, UR4, 0x18 ;  /* 0x0000000437047291 */ /* 0x000fe4000f8ec0ff */
[----:B------:R-:W-:-:S04]  /*05c0*/  UIADD3 UR8, UPT, UPT, -UR8, 0x100000, URZ ;  /* 0x0010000008087890 */ /* 0x000fc8000fffe1ff */
[----:B------:R-:W-:Y:S02]  /*05d0*/  USHF.L.U32 UR9, UR8, 0xb, URZ ;  /* 0x0000000b08097899 */ /* 0x000fe400080006ff */
[----:B------:R-:W-:Y:S02]  /*05e0*/  USHF.L.U32 UR8, UR8, 0x1, URZ ;  /* 0x0000000108087899 */ /* 0x000fe400080006ff */
[----:B------:R-:W-:-:S04]  /*05f0*/  UIADD3 UR6, UPT, UPT, -UR6, 0x100000, URZ ;  /* 0x0010000006067890 */ /* 0x000fc8000fffe1ff */
[----:B------:R-:W-:Y:S02]  /*0600*/  USHF.L.U32 UR7, UR6, 0xb, URZ ;  /* 0x0000000b06077899 */ /* 0x000fe400080006ff */
[----:B------:R-:W-:Y:S01]  /*0610*/  USHF.L.U32 UR6, UR6, 0x1, URZ ;  /* 0x0000000106067899 */ /* 0x000fe200080006ff */
[----:B------:R-:W-:Y:S01]  /*0620*/  ELECT P0, URZ, PT ;  /* 0x0000000000ff782f */ /* 0x000fe20003800000 */
[----:B------:R-:W3:Y:S02]  /*0630*/  FENCE.VIEW.ASYNC.S ;  /* 0x00000000000073c6 */ /* 0x000ee40000000000 */
[----:B---3--:R3:W4:Y:S08]  /*0640*/  SYNCS.EXCH.64 URZ, [UR4], UR8 ;  /* 0x0000000804ff75b2 */ /* 0x0087300008000100 */
[----:B------:R3:W1:Y:S01]  /*0650*/  SYNCS.EXCH.64 URZ, [UR4+0x20], UR6 ;  /* 0x0000200604ff75b2 */ /* 0x0006620008000100 */
[----:B------:R3:W1:Y:S01]  /*0660*/  SYNCS.EXCH.64 URZ, [UR4+0x8], UR8 ;  /* 0x0000080804ff75b2 */ /* 0x0006620008000100 */
[----:B------:R3:W1:Y:S01]  /*0670*/  SYNCS.EXCH.64 URZ, [UR4+0x28], UR6 ;  /* 0x0000280604ff75b2 */ /* 0x0006620008000100 */
[----:B------:R3:W1:Y:S01]  /*0680*/  SYNCS.EXCH.64 URZ, [UR4+0x10], UR8 ;  /* 0x0000100804ff75b2 */ /* 0x0006620008000100 */
[----:B------:R3:W1:Y:S01]  /*0690*/  SYNCS.EXCH.64 URZ, [UR4+0x30], UR6 ;  /* 0x0000300604ff75b2 */ /* 0x0006620008000100 */
[----:B------:R3:W1:Y:S01]  /*06a0*/  SYNCS.EXCH.64 URZ, [UR4+0x18], UR8 ;  /* 0x0000180804ff75b2 */ /* 0x0006620008000100 */
[----:B------:R3:W1:Y:S01]  /*06b0*/  SYNCS.EXCH.64 URZ, [UR4+0x38], UR6 ;  /* 0x0000380604ff75b2 */ /* 0x0006620008000100 */
[----:B------:R-:W-:Y:S01]  /*06c0*/  NOP ;  /* 0x0000000000007918 */ /* 0x000fe20000000000 */
.L_x_9:
[----:B------:R-:W2:Y:S01]  /*06d0*/  SHFL.IDX PT, R0, R82, RZ, 0x1f ;  /* 0x00001fff52007589 */ /* 0x000ea200000e0000 */
[----:B------:R-:W-:Y:S01]  /*06e0*/  NOP ;  /* 0x0000000000007918 */ /* 0x000fe20000000000 */
[----:B--2---:R-:W-:-:S13]  /*06f0*/  ISETP.NE.AND P0, PT, R0, 0x1, PT ;  /* 0x000000010000780c */ /* 0x004fda0003f05270 */
[----:B------:R-:W-:Y:S05]  /*0700*/  @P0 BRA `(.L_x_10) ;  /* 0x00000000003c0947 */ /* 0x000fea0003800000 */
[----:B---3--:R-:W-:Y:S01]  /*0710*/  UMOV UR4, 0x400 ;  /* 0x0000040000047882 */ /* 0x008fe20000000000 */
        /* <DEDUP_REMOVED lines=10> */
[----:B------:R-:W2:Y:S02]  /*07c0*/  FENCE.VIEW.ASYNC.S ;  /* 0x00000000000073c6 */ /* 0x000ea40000000000 */
[----:B--2---:R2:W3:Y:S08]  /*07d0*/  SYNCS.EXCH.64 URZ, [UR4+0x40], UR8 ;  /* 0x0000400804ff75b2 */ /* 0x0044f00008000100 */
[----:B------:R2:W1:Y:S01]  /*07e0*/  SYNCS.EXCH.64 URZ, [UR4+0x48], UR6 ;  /* 0x0000480604ff75b2 */ /* 0x0004620008000100 */
[----:B------:R-:W-:Y:S01]  /*07f0*/  NOP ;  /* 0x0000000000007918 */ /* 0x000fe20000000000 */
.L_x_10:
[----:B------:R-:W4:Y:S01]  /*0800*/  SHFL.IDX PT, R0, R82, RZ, 0x1f ;  /* 0x00001fff52007589 */ /* 0x000f2200000e0000 */
[----:B------:R-:W-:Y:S01]  /*0810*/  NOP ;  /* 0x0000000000007918 */ /* 0x000fe20000000000 */
[----:B----4-:R-:W-:-:S13]  /*0820*/  ISETP.NE.AND P0, PT, R0, 0x3, PT ;  /* 0x000000030000780c */ /* 0x010fda0003f05270 */
[----:B------:R-:W-:Y:S05]  /*0830*/  @P0 BRA `(.L_x_11) ;  /* 0x00000000002c0947 */ /* 0x000fea0003800000 */
[----:B--23--:R-:W-:Y:S01]  /*0840*/  UMOV UR6, 0x400 ;  /* 0x0000040000067882 */ /* 0x00cfe20000000000 */
[----:B------:R-:W-:Y:S01]  /*0850*/  UMOV UR4, 0x20 ;  /* 0x0000002000047882 */ /* 0x000fe20000000000 */
[----:B------:R-:W-:Y:S02]  /*0860*/  ULEA UR6, UR55, UR6, 0x18 ;  /* 0x0000000637067291 */ /* 0x000fe4000f8ec0ff */
[----:B------:R-:W-:-:S04]  /*0870*/  UIADD3 UR4, UPT, UPT, -UR4, 0x100000, URZ ;  /* 0x0010000004047890 */ /* 0x000fc8000fffe1ff */
[----:B------:R-:W-:Y:S02]  /*0880*/  USHF.L.U32 UR5, UR4, 0xb, URZ ;  /* 0x0000000b04057899 */ /* 0x000fe400080006ff */
[----:B------:R-:W-:Y:S01]  /*0890*/  USHF.L.U32 UR4, UR4, 0x1, URZ ;  /* 0x0000000104047899 */ /* 0x000fe200080006ff */
[----:B------:R-:W-:Y:S01]  /*08a0*/  ELECT P0, URZ, PT ;  /* 0x0000000000ff782f */ /* 0x000fe20003800000 */
[----:B------:R-:W2:Y:S10]  /*08b0*/  FENCE.VIEW.ASYNC.S ;  /* 0x00000000000073c6 */ /* 0x000eb40000000000 */
[----:B--2---:R4:W2:Y:S01]  /*08c0*/  SYNCS.EXCH.64 URZ, [UR6+0x50], UR4 ;  /* 0x0000500406ff75b2 */ /* 0x0048a20008000100 */
[----:B------:R4:W3:Y:S02]  /*08d0*/  SYNCS.EXCH.64 URZ, [UR6+0x58], UR4 ;  /* 0x0000580406ff75b2 */ /* 0x0008e40008000100 */
[----:B----4-:R-:W-:Y:S01]  /*08e0*/  NOP ;  /* 0x0000000000007918 */ /* 0x010fe20000000000 */
.L_x_11:
[----:B------:R-:W4:Y:S01]  /*08f0*/  SHFL.IDX PT, R0, R82, RZ, 0x1f ;  /* 0x00001fff52007589 */ /* 0x000f2200000e0000 */
[----:B------:R-:W-:Y:S01]  /*0900*/  NOP ;  /* 0x0000000000007918 */ /* 0x000fe20000000000 */
[----:B----4-:R-:W-:-:S13]  /*0910*/  ISETP.NE.AND P0, PT, R0, 0x4, PT ;  /* 0x000000040000780c */ /* 0x010fda0003f05270 */
[----:B------:R-:W-:Y:S05]  /*0920*/  @P0 BRA `(.L_x_12) ;  /* 0x0000000000480947 */ /* 0x000fea0003800000 */
[----:B--23--:R-:W-:Y:S01]  /*0930*/  UMOV UR4, 0x3a0 ;  /* 0x000003a000047882 */ /* 0x00cfe20000000000 */
[----:B------:R-:W-:Y:S01]  /*0940*/  UMOV UR6, 0x400 ;  /* 0x0000040000067882 */ /* 0x000fe20000000000 */
[----:B------:R-:W-:Y:S01]  /*0950*/  USEL UR4, UR4, 0x320, UP3 ;  /* 0x0000032004047887 */ /* 0x000fe20009800000 */
        /* <DEDUP_REMOVED lines=10> */
[----:B--2---:R4:W2:Y:S08]  /*0a00*/  SYNCS.EXCH.64 URZ, [UR6+0x60], UR8 ;  /* 0x0000600806ff75b2 */ /* 0x0048b00008000100 */
[----:B------:R4:W3:Y:S01]  /*0a10*/  SYNCS.EXCH.64 URZ, [UR6+0x70], UR4 ;  /* 0x0000700406ff75b2 */ /* 0x0008e20008000100 */
[----:B------:R4:W1:Y:S01]  /*0a20*/  SYNCS.EXCH.64 URZ, [UR6+0x68], UR8 ;  /* 0x0000680806ff75b2 */ /* 0x0008620008000100 */
[----:B------:R4:W1:Y:S02]  /*0a30*/  SYNCS.EXCH.64 URZ, [UR6+0x78], UR4 ;  /* 0x0000780406ff75b2 */ /* 0x0008640008000100 */
[----:B----4-:R-:W-:Y:S01]  /*0a40*/  NOP ;  /* 0x0000000000007918 */ /* 0x010fe20000000000 */
.L_x_12:
[----:B------:R-:W4:Y:S01]  /*0a50*/  SHFL.IDX PT, R0, R82, RZ, 0x1f ;  /* 0x00001fff52007589 */ /* 0x000f2200000e0000 */
[----:B------:R-:W-:Y:S01]  /*0a60*/  NOP ;  /* 0x0000000000007918 */ /* 0x000fe20000000000 */
[----:B----4-:R-:W-:-:S13]  /*0a70*/  ISETP.NE.AND P0, PT, R0, 0x5, PT ;  /* 0x000000050000780c */ /* 0x010fda0003f05270 */
[----:B------:R-:W-:Y:S05]  /*0a80*/  @P0 BRA `(.L_x_13) ;  /* 0x0000000000540947 */ /* 0x000fea0003800000 */
[----:B--23--:R-:W-:Y:S01]  /*0a90*/  UMOV UR4, 0x400 ;  /* 0x0000040000047882 */ /* 0x00cfe20000000000 */
        /* <DEDUP_REMOVED lines=14> */
[----:B------:R4:W1:Y:S01]  /*0b80*/  SYNCS.EXCH.64 URZ, [UR4+0xa8], UR8 ;  /* 0x0000a80804ff75b2 */ /* 0x0008620008000100 */
[----:B------:R4:W1:Y:S01]  /*0b90*/  SYNCS.EXCH.64 URZ, [UR4+0x90], UR6 ;  /* 0x0000900604ff75b2 */ /* 0x0008620008000100 */
[----:B------:R4:W1:Y:S01]  /*0ba0*/  SYNCS.EXCH.64 URZ, [UR4+0xb0], UR8 ;  /* 0x0000b00804ff75b2 */ /* 0x0008620008000100 */
[----:B------:R4:W1:Y:S01]  /*0bb0*/  SYNCS.EXCH.64 URZ, [UR4+0x98], UR6 ;  /* 0x0000980604ff75b2 */ /* 0x0008620008000100 */
[----:B------:R4:W1:Y:S02]  /*0bc0*/  SYNCS.EXCH.64 URZ, [UR4+0xb8], UR8 ;  /* 0x0000b80804ff75b2 */ /* 0x0008640008000100 */
[----:B----4-:R-:W-:Y:S01]  /*0bd0*/  NOP ;  /* 0x0000000000007918 */ /* 0x010fe20000000000 */
.L_x_13:
[----:B------:R-:W4:Y:S01]  /*0be0*/  SHFL.IDX PT, R0, R82, RZ, 0x1f ;  /* 0x00001fff52007589 */ /* 0x000f2200000e0000 */
[----:B------:R-:W-:Y:S01]  /*0bf0*/  ISETP.NE.OR P1, PT, RZ, UR18, !P1 ;  /* 0x00000012ff007c0c */ /* 0x000fe2000cf25670 */
        /* <DEDUP_REMOVED lines=12> */
[----:B------:R4:W3:Y:S01]  /*0cc0*/  SYNCS.EXCH.64 URZ, [UR4+0xd0], UR6 ;  /* 0x0000d00604ff75b2 */ /* 0x0008e20008000100 */
[----:B------:R4:W1:Y:S01]  /*0cd0*/  SYNCS.EXCH.64 URZ, [UR4+0xc8], UR6 ;  /* 0x0000c80604ff75b2 */ /* 0x0008620008000100 */
[----:B------:R4:W1:Y:S02]  /*0ce0*/  SYNCS.EXCH.64 URZ, [UR4+0xd8], UR6 ;  /* 0x0000d80604ff75b2 */ /* 0x0008640008000100 */
[----:B----4-:R-:W-:Y:S01]  /*0cf0*/  NOP ;  /* 0x0000000000007918 */ /* 0x010fe20000000000 */
.L_x_14:
[----:B------:R-:W-:Y:S01]  /*0d00*/  VOTEU.ALL UP0, P1 ;  /* 0x0000000000ff7886 */ /* 0x000fe20000800000 */
[----:B--23--:R-:W-:Y:S01]  /*0d10*/  UMOV UR4, 0x20 ;  /* 0x0000002000047882 */ /* 0x00cfe20000000000 */
[----:B------:R-:W2:Y:S01]  /*0d20*/  LDCU UR7, c[0x0][0x36c] ;  /* 0x00006d80ff0777ac */ /* 0x000ea20008000800 */
[----:B------:R-:W-:Y:S01]  /*0d30*/  NOP ;  /* 0x0000000000007918 */ /* 0x000fe20000000000 */
[----:B------:R-:W-:Y:S01]  /*0d40*/  LOP3.LUT R0, R78, 0x1f, RZ, 0xc0, !PT ;  /* 0x0000001f4e007812 */ /* 0x000fe200078ec0ff */
[----:B------:R-:W-:Y:S01]  /*0d50*/  @!UP0 UMOV UR6, 0x400 ;  /* 0x0000040000068882 */ /* 0x000fe20000000000 */
[----:B------:R-:W-:-:S04]  /*0d60*/  @!UP0 UIADD3 UR4, UPT, UPT, -UR4, 0x100000, URZ ;  /* 0x0010000004048890 */ /* 0x000fc8000fffe1ff */
[----:B------:R-:W-:Y:S02]  /*0d70*/  @!UP0 USHF.L.U32 UR5, UR4, 0xb, URZ ;  /* 0x0000000b04058899 */ /* 0x000fe400080006ff */
[----:B------:R-:W-:Y:S02]  /*0d80*/  @!UP0 USHF.L.U32 UR4, UR4, 0x1, URZ ;  /* 0x0000000104048899 */ /* 0x000fe400080006ff */
[----:B------:R-:W-:Y:S01]  /*0d90*/  @!UP0 ULEA UR6, UR55, UR6, 0x18 ;  /* 0x0000000637068291 */ /* 0x000fe2000f8ec0ff */
[----:B------:R-:W-:Y:S01]  /*0da0*/  VOTEU.ALL UP0, P1 ;  /* 0x0000000000ff7886 */ /* 0x000fe20000800000 */
[----:B------:R-:W-:Y:S02]  /*0db0*/  UISETP.NE.AND UP4, UPT, UR18, URZ, UPT ;  /* 0x000000ff1200728c */ /* 0x000fe4000bf85270 */
[----:B--2---:R-:W-:Y:S01]  /*0dc0*/  UISETP.EQ.U32.AND UP5, UPT, UR7, 0x1, UPT ;  /* 0x000000010700788c */ /* 0x004fe2000bfa2070 */
[----:B------:R-:W2:Y:S07]  /*0dd0*/  FENCE.VIEW.ASYNC.S ;  /* 0x00000000000073c6 */ /* 0x000eae0000000000 */
[----:B--2---:R2:W3:Y:S01]  /*0de0*/  @!UP0 SYNCS.EXCH.64 URZ, [UR6+0xe0], UR4 ;  /* 0x0000e00406ff85b2 */ /* 0x0044e20008000100 */
[----:B------:R-:W-:Y:S05]  /*0df0*/  BRA.U !UP5, `(.L_x_15) ;  /* 0x000000010d087547 */ /* 0x000fea000b800000 */
[----:B-1-3--:R-:W-:Y:S01]  /*0e00*/  UCGABAR_ARV ;  /* 0x00000000000079c7 */ /* 0x00afe20008000000 */
[----:B------:R-:W-:Y:S05]  /*0e10*/  BRA `(.L_x_16) ;  /* 0x0000000000047947 */ /* 0x000fea0003800000 */
.L_x_15:
[----:B-1-3--:R-:W-:Y:S01]  /*0e20*/  NOP ;  /* 0x0000000000007918 */ /* 0x00afe20000000000 */
.L_x_16:
[----:B------:R-:W1:Y:S01]  /*0e30*/  S2UR UR29, SR_CTAID.X ;  /* 0x00000000001d79c3 */ /* 0x000e620000002500 */
[----:B------:R-:W-:-:S05]  /*0e40*/  CS2R.32 R3, SR_CgaSize ;  /* 0x0000000000037805 */ /* 0x000fca0000008a00 */
[----:B------:R-:W-:-:S05]  /*0e50*/  IMAD R3, R3, -0xa0, RZ ;  /* 0xffffff6003037824 */ /* 0x000fca00078e02ff */
[----:B--2---:R-:W-:-:S14]  /*0e60*/  R2UR UR5, R3 ;  /* 0x00000000030572ca */ /* 0x004fdc00000e0000 */
[----:B------:R-:W2:Y:S01]  /*0e70*/  LDCU UR5, c[0x0][UR5+0x2b0] ;  /* 0x00005600050577ac */ /* 0x000ea20008000800 */
[----:B------:R-:W-:-:S05]  /*0e80*/  CS2R.32 R3, SR_CgaSize ;  /* 0x0000000000037805 */ /* 0x000fca0000008a00 */
[----:B------:R-:W-:-:S05]  /*0e90*/  IMAD R3, R3, -0xa0, RZ ;  /* 0xffffff6003037824 */ /* 0x000fca00078e02ff */
[----:B------:R-:W-:-:S14]  /*0ea0*/  R2UR UR4, R3 ;  /* 0x00000000030472ca */ /* 0x000fdc00000e0000 */
[----:B------:R-:W3:Y:S01]  /*0eb0*/  LDCU UR4, c[0x0][UR4+0x2b4] ;  /* 0x00005680040477ac */ /* 0x000ee20008000800 */
[----:B------:R-:W4:Y:S01]  /*0ec0*/  S2UR UR7, SR_CTAID.Y ;  /* 0x00000000000779c3 */ /* 0x000f220000002600 */
[----:B------:R-:W3:Y:S01]  /*0ed0*/  LDCU UR19, c[0x0][0xb24] ;  /* 0x00016480ff1377ac */ /* 0x000ee20008000800 */
[----:B------:R-:W-:-:S05]  /*0ee0*/  CS2R.32 R3, SR_CgaSize ;  /* 0x0000000000037805 */ /* 0x000fca0000008a00 */
[----:B------:R-:W-:-:S05]  /*0ef0*/  IMAD R3, R3, -0xa0, RZ ;  /* 0xffffff6003037824 */ /* 0x000fca00078e02ff */
[----:B------:R-:W-:-:S14]  /*0f00*/  R2UR UR60, R3 ;  /* 0x00000000033c72ca */ /* 0x000fdc00000e0000 */
[----:B------:R-:W3:Y:S01]  /*0f10*/  LDCU UR60, c[0x0][UR60+0x2a0] ;  /* 0x000054003c3c77ac */ /* 0x000ee20008000800 */
[----:B------:R-:W1:Y:S01]  /*0f20*/  S2UR UR36, SR_CTAID.Z ;  /* 0x00000000002479c3 */ /* 0x000e620000002700 */
[----:B------:R-:W-:-:S05]  /*0f30*/  CS2R.32 R3, SR_CgaSize ;  /* 0x0000000000037805 */ /* 0x000fca0000008a00 */
[----:B------:R-:W-:-:S05]  /*0f40*/  IMAD R3, R3, -0xa0, RZ ;  /* 0xffffff6003037824 */ /* 0x000fca00078e02ff */
[----:B------:R-:W-:-:S14]  /*0f50*/  R2UR UR57, R3 ;  /* 0x00000000033972ca */ /* 0x000fdc00000e0000 */
[----:B------:R-:W3:Y:S01]  /*0f60*/  LDCU UR57, c[0x0][UR57+0x2a4] ;  /* 0x00005480393977ac */ /* 0x000ee20008000800 */
[----:B------:R-:W-:Y:S02]  /*0f70*/  UISETP.GT.U32.AND UP0, UPT, UR27, 0xffff, UPT ;  /* 0x0000ffff1b00788c */ /* 0x000fe4000bf04070 */
[----:B------:R-:W-:Y:S01]  /*0f80*/  USHF.L.U32 UR24, UR55, 0x9, URZ ;  /* 0x0000000937187899 */ /* 0x000fe200080006ff */
[----:B-1----:R-:W-:Y:S01]  /*0f90*/  I2FP.F32.U32 R3, UR29 ;  /* 0x0000001d00037c45 */ /* 0x002fe20008201000 */
[----:B------:R-:W-:Y:S01]  /*0fa0*/  UMOV UR31, 0x5 ;  /* 0x00000005001f7882 */ /* 0x000fe20000000000 */
[----:B------:R-:W1:Y:S03]  /*0fb0*/  LDCU UR40, c[0x0][0xb24] ;  /* 0x00016480ff2877ac */ /* 0x000e660008000800 */
[----:B--2---:R-:W-:Y:S01]  /*0fc0*/  FMUL R3, R3, UR5 ;  /* 0x0000000503037c20 */ /* 0x004fe20008400000 */
[----:B------:R-:W-:Y:S01]  /*0fd0*/  USEL UR5, UR27, 0xffff, !UP0 ;  /* 0x0000ffff1b057887 */ /* 0x000fe2000c000000 */
[----:B----4-:R-:W-:Y:S01]  /*0fe0*/  I2FP.F32.U32 R2, UR7 ;  /* 0x0000000700027c45 */ /* 0x010fe20008201000 */
[----:B------:R-:W2:Y:S03]  /*0ff0*/  LDCU UR30, c[0x0][0xb30] ;  /* 0x00016600ff1e77ac */ /* 0x000ea60008000800 */
[----:B------:R-:W4:Y:S01]  /*1000*/  F2I.U32.TRUNC.NTZ R3, R3 ;  /* 0x0000000300037305 */ /* 0x000f22000020f000 */
[----:B---3--:R-:W-:Y:S01]  /*1010*/  FMUL R2, R2, UR4 ;  /* 0x0000000402027c20 */ /* 0x008fe20008400000 */
[----:B------:R-:W-:-:S02]  /*1020*/  ULOP3.LUT UR25, UR5, 0xffff, URZ, 0xc0, !UPT ;  /* 0x0000ffff05197892 */ /* 0x000fc4000f8ec0ff */
[----:B------:R-:W-:Y:S01]  /*1030*/  UISETP.GE.AND UP2, UPT, UR19, 0x1, UPT ;  /* 0x000000011300788c */ /* 0x000fe2000bf46270 */
[----:B------:R-:W-:-:S03]  /*1040*/  UMOV UR46, UR7 ;  /* 0x00000007002e7c82 */ /* 0x000fc60008000000 */
[----:B------:R-:W3:Y:S01]  /*1050*/  F2I.U32.TRUNC.NTZ R2, R2 ;  /* 0x0000000200027305 */ /* 0x000ee2000020f000 */
[----:B------:R-:W-:Y:S01]  /*1060*/  UMOV UR45, UR29 ;  /* 0x0000001d002d7c82 */ /* 0x000fe20008000000 */
[----:B----4-:R-:W-:Y:S02]  /*1070*/  R2UR UR4, R3 ;  /* 0x00000000030472ca */ /* 0x010fe400000e0000 */
[----:B------:R-:W-:Y:S02]  /*1080*/  PRMT R3, RZ, 0x7610, R3 ;  /* 0x00007610ff037816 */ /* 0x000fe40000000003 */
[----:B---3--:R-:W-:Y:S02]  /*1090*/  R2UR UR6, R2 ;  /* 0x00000000020672ca */ /* 0x008fe400000e0000 */
[----:B------:R-:W-:-:S07]  /*10a0*/  PRMT R2, RZ, 0x7610, R2 ;  /* 0x00007610ff027816 */ /* 0x000fce0000000002 */
[----:B------:R-:W-:-:S04]  /*10b0*/  UIADD3 UR5, UPT, UPT, -UR4, URZ, URZ ;  /* 0x000000ff04057290 */ /* 0x000fc8000fffe1ff */
[----:B------:R-:W-:Y:S02]  /*10c0*/  UIMAD UR60, UR60, UR5, UR29 ;  /* 0x000000053c3c72a4 */ /* 0x000fe4000f8e021d */
[----:B------:R-:W-:-:S04]  /*10d0*/  UIADD3 UR4, UPT, UPT, -UR6, URZ, URZ ;  /* 0x000000ff06047290 */ /* 0x000fc8000fffe1ff */
[----:B------:R-:W-:Y:S01]  /*10e0*/  UIMAD UR57, UR57, UR4, UR7 ;  /* 0x00000004393972a4 */ /* 0x000fe2000f8e0207 */
[----:B-12---:R-:W-:Y:S11]  /*10f0*/  BRA.U UP4, `(.L_x_17) ;  /* 0x00000001043c7547 */ /* 0x006ff6000b800000 */
[----:B------:R-:W-:Y:S02]  /*1100*/  UISETP.GT.U32.AND UP0, UPT, UR60, 0x1, UPT ;  /* 0x000000013c00788c */ /* 0x000fe4000bf04070 */
[----:B------:R-:W-:Y:S02]  /*1110*/  ULOP3.LUT UR4, UR60, 0xfffffffe, URZ, 0xc0, !UPT ;  /* 0xfffffffe3c047892 */ /* 0x000fe4000f8ec0ff */
[----:B------:R-:W-:Y:S02]  /*1120*/  UISETP.NE.AND UP1, UPT, UR57, URZ, UP0 ;  /* 0x000000ff3900728c */ /* 0x000fe40008725270 */
[----:B------:R-:W-:Y:S02]  /*1130*/  UISETP.NE.AND UP0, UPT, UR57, 0x1, UP0 ;  /* 0x000000013900788c */ /* 0x000fe40008705270 */
[----:B------:R-:W-:Y:S02]  /*1140*/  USEL UR7, URZ, 0x1, UP1 ;  /* 0x00000001ff077887 */ /* 0x000fe40008800000 */
[----:B------:R-:W-:-:S02]  /*1150*/  USEL UR6, URZ, 0x4, UP0 ;  /* 0x00000004ff067887 */ /* 0x000fc40008000000 */
[----:B------:R-:W-:Y:S02]  /*1160*/  USEL UR5, URZ, 0x2, UP1 ;  /* 0x00000002ff057887 */ /* 0x000fe40008800000 */
[----:B------:R-:W-:Y:S02]  /*1170*/  ULEA UR4, UR57, UR4, 0x1 ;  /* 0x0000000439047291 */ /* 0x000fe4000f8e08ff */
[----:B------:R-:W-:Y:S02]  /*1180*/  USEL UR8, URZ, 0x8, UP0 ;  /* 0x00000008ff087887 */ /* 0x000fe40008000000 */
[----:B------:R-:W-:-:S03]  /*1190*/  UIADD3 UR5, UPT, UPT, UR5, UR6, UR7 ;  /* 0x0000000605057290 */ /* 0x000fc6000fffe007 */
[----:B------:R-:W-:Y:S01]  /*11a0*/  UMOV UR6, 0x3 ;  /* 0x0000000300067882 */ /* 0x000fe20000000000 */
[----:B------:R-:W-:Y:S02]  /*11b0*/  UIADD3 UR5, UPT, UPT, UR5, UR8, URZ ;  /* 0x0000000805057290 */ /* 0x000fe4000fffe0ff */
[----:B------:R-:W-:-:S04]  /*11c0*/  USHF.L.U32 UR4, UR6, UR4, URZ ;  /* 0x0000000406047299 */ /* 0x000fc800080006ff */
[----:B------:R-:W-:Y:S02]  /*11d0*/  MOV R3, UR5 ;  /* 0x0000000500037c02 */ /* 0x000fe40008000f00 */
[----:B------:R-:W-:Y:S02]  /*11e0*/  MOV R2, UR4 ;  /* 0x0000000400027c02 */ /* 0x000fe40008000f00 */
.L_x_17:
[----:B------:R-:W-:Y:S05]  /*11f0*/  BRA.U !UP2, `(.L_x_18) ;  /* 0x000000010ad47547 */ /* 0x000fea000b800000 */
[----:B------:R-:W1:Y:S01]  /*1200*/  LDCU.128 UR20, c[0x0][0xb10] ;  /* 0x00016200ff1477ac */ /* 0x000e620008000c00 */
[----:B------:R-:W2:Y:S01]  /*1210*/  LDCU UR6, c[0x0][0x370] ;  /* 0x00006e00ff0677ac */ /* 0x000ea20008000800 */
[----:B------:R-:W3:Y:S01]  /*1220*/  LDCU UR5, c[0x0][0x374] ;  /* 0x00006e80ff0577ac */ /* 0x000ee20008000800 */
[----:B------:R-:W4:Y:S01]  /*1230*/  LDCU UR26, c[0x0][0xb0c] ;  /* 0x00016180ff1a77ac */ /* 0x000f220008000800 */
[----:B------:R-:W4:Y:S01]  /*1240*/  LDCU UR4, c[0x0][0xb20] ;  /* 0x00016400ff0477ac */ /* 0x000f220008000800 */
[----:B------:R-:W4:Y:S01]  /*1250*/  LDCU.64 UR8, c[0x0][0xb28] ;  /* 0x00016500ff0877ac */ /* 0x000f220008000a00 */
[----:B-1----:R-:W-:Y:S02]  /*1260*/  UISETP.NE.AND UP0, UPT, UR22, 0x1, UPT ;  /* 0x000000011600788c */ /* 0x002fe4000bf05270 */
[----:B---3--:R-:W-:Y:S02]  /*1270*/  UIMAD.WIDE.U32 UR10, UR5, UR23, URZ ;  /* 0x00000017050a72a5 */ /* 0x008fe4000f8e00ff */
[----:B--2---:R-:W-:-:S02]  /*1280*/  UIMAD.WIDE.U32 UR12, UR6, UR20, URZ ;  /* 0x00000014060c72a5 */ /* 0x004fc4000f8e00ff */
[----:B----4-:R-:W-:Y:S02]  /*1290*/  UISETP.NE.AND UP1, UPT, UR26, 0x1, UPT ;  /* 0x000000011a00788c */ /* 0x010fe4000bf25270 */
[----:B------:R-:W-:Y:S01]  /*12a0*/  UISETP.NE.AND UP2, UPT, UR19, 0x1, UPT ;  /* 0x000000011300788c */ /* 0x000fe2000bf45270 */
[----:B------:R-:W-:Y:S02]  /*12b0*/  UMOV UR10, UR11 ;  /* 0x0000000b000a7c82 */ /* 0x000fe40008000000 */
[----:B------:R-:W-:Y:S01]  /*12c0*/  UMOV UR12, UR13 ;  /* 0x0000000d000c7c82 */ /* 0x000fe20008000000 */
[----:B------:R-:W-:Y:S02]  /*12d0*/  @UP0 USHF.R.U32.HI UR5, URZ, UR4, UR10 ;  /* 0x00000004ff050299 */ /* 0x000fe4000801160a */
[----:B------:R-:W-:Y:S02]  /*12e0*/  UIMAD.WIDE.U32 UR16, UR46, UR23, URZ ;  /* 0x000000172e1072a5 */ /* 0x000fe4000f8e00ff */
[----:B------:R-:W-:-:S02]  /*12f0*/  UIMAD.WIDE.U32 UR10, UR5, UR8, URZ ;  /* 0x00000008050a72a5 */ /* 0x000fc4000f8e00ff */
[----:B------:R-:W-:Y:S02]  /*1300*/  @UP1 USHF.R.U32.HI UR6, URZ, UR21, UR12 ;  /* 0x00000015ff061299 */ /* 0x000fe4000801160c */
[----:B------:R-:W-:Y:S02]  /*1310*/  UIMAD.WIDE.U32 UR14, UR29, UR20, URZ ;  /* 0x000000141d0e72a5 */ /* 0x000fe4000f8e00ff */
[----:B------:R-:W-:Y:S01]  /*1320*/  UIMAD.WIDE.U32 UR12, UR6, UR8, URZ ;  /* 0x00000008060c72a5 */ /* 0x000fe2000f8e00ff */
[----:B------:R-:W-:Y:S01]  /*1330*/  UMOV UR16, UR17 ;  /* 0x0000001100107c82 */ /* 0x000fe20008000000 */
[----:B------:R-:W-:Y:S01]  /*1340*/  UMOV UR10, UR11 ;  /* 0x0000000b000a7c82 */ /* 0x000fe20008000000 */
[----:B------:R-:W-:Y:S02]  /*1350*/  USHF.R.U32.HI UR16, URZ, UR4, UR16 ;  /* 0x00000004ff107299 */ /* 0x000fe40008011610 */
[----:B------:R-:W-:Y:S02]  /*1360*/  @UP2 USHF.R.U32.HI UR5, URZ, UR9, UR10 ;  /* 0x00000009ff052299 */ /* 0x000fe4000801160a */
[----:B------:R-:W-:Y:S01]  /*1370*/  UMOV UR7, UR13 ;  /* 0x0000000d00077c82 */ /* 0x000fe20008000000 */
[----:B------:R-:W-:Y:S01]  /*1380*/  UMOV UR14, UR15 ;  /* 0x0000000f000e7c82 */ /* 0x000fe20008000000 */
[----:B------:R-:W-:-:S02]  /*1390*/  @UP2 USHF.R.U32.HI UR6, URZ, UR9, UR7 ;  /* 0x00000009ff062299 */ /* 0x000fc40008011607 */
[----:B------:R-:W-:Y:S02]  /*13a0*/  USHF.R.U32.HI UR14, URZ, UR21, UR14 ;  /* 0x00000015ff0e7299 */ /* 0x000fe4000801160e */
[----:B------:R-:W-:Y:S02]  /*13b0*/  USEL UR4, UR46, UR16, !UP0 ;  /* 0x000000102e047287 */ /* 0x000fe4000c000000 */
[----:B------:R-:W-:Y:S02]  /*13c0*/  UIMAD UR7, UR5, UR19, URZ ;  /* 0x00000013050772a4 */ /* 0x000fe4000f8e02ff */
[----:B------:R-:W-:Y:S02]  /*13d0*/  USEL UR5, UR29, UR14, !UP1 ;  /* 0x0000000e1d057287 */ /* 0x000fe4000c800000 */
[----:B------:R-:W-:Y:S02]  /*13e0*/  UIMAD UR12, UR6, UR19, URZ ;  /* 0x00000013060c72a4 */ /* 0x000fe4000f8e02ff */
[----:B------:R-:W-:-:S02]  /*13f0*/  UISETP.GE.AND UP0, UPT, UR4, UR7, UPT ;  /* 0x000000070400728c */ /* 0x000fc4000bf06270 */
[----:B------:R-:W-:Y:S02]  /*1400*/  UIMAD.WIDE.U32 UR10, UR4, UR8, URZ ;  /* 0x00000008040a72a5 */ /* 0x000fe4000f8e00ff */
[----:B------:R-:W-:Y:S02]  /*1410*/  UISETP.GE.OR UP0, UPT, UR5, UR12, UP0 ;  /* 0x0000000c0500728c */ /* 0x000fe40008706670 */
[----:B------:R-:W-:Y:S02]  /*1420*/  UIMAD.WIDE.U32 UR12, UR5, UR8, URZ ;  /* 0x00000008050c72a5 */ /* 0x000fe4000f8e00ff */
[----:B------:R-:W-:Y:S01]  /*1430*/  UIADD3 UR10, UPT, UPT, -UR4, URZ, URZ ;  /* 0x000000ff040a7290 */ /* 0x000fe2000fffe1ff */
[----:B------:R-:W-:Y:S01]  /*1440*/  UMOV UR8, UR11 ;  /* 0x0000000b00087c82 */ /* 0x000fe20008000000 */
[----:B------:R-:W-:Y:S02]  /*1450*/  UIADD3 UR45, UPT, UPT, -UR5, URZ, URZ ;  /* 0x000000ff052d7290 */ /* 0x000fe4000fffe1ff */
[----:B------:R-:W-:-:S03]  /*1460*/  USHF.R.U32.HI UR8, URZ, UR9, UR8 ;  /* 0x00000009ff087299 */ /* 0x000fc60008011608 */
[----:B------:R-:W-:Y:S01]  /*1470*/  @!UP0 UMOV UR7, UR13 ;  /* 0x0000000d00078c82 */ /* 0x000fe20008000000 */
[----:B------:R-:W-:Y:S02]  /*1480*/  UIMAD UR46, UR22, UR10, UR46 ;  /* 0x0000000a162e72a4 */ /* 0x000fe4000f8e022e */
[----:B------:R-:W-:Y:S02]  /*1490*/  USEL UR8, UR4, UR8, !UP2 ;  /* 0x0000000804087287 */ /* 0x000fe4000d000000 */
[----:B------:R-:W-:Y:S02]  /*14a0*/  @!UP0 USHF.R.U32.HI UR7, URZ, UR9, UR7 ;  /* 0x00000009ff078299 */ /* 0x000fe40008011607 */
[----:B------:R-:W-:Y:S02]  /*14b0*/  UIADD3 UR9, UPT, UPT, -UR8, URZ, URZ ;  /* 0x000000ff08097290 */ /* 0x000fe4000fffe1ff */
[----:B------:R-:W-:Y:S02]  /*14c0*/  @!UP0 USEL UR7, UR5, UR7, !UP2 ;  /* 0x0000000705078287 */ /* 0x000fe4000d000000 */
[----:B------:R-:W-:-:S02]  /*14d0*/  UIMAD UR9, UR19, UR9, UR4 ;  /* 0x00000009130972a4 */ /* 0x000fc4000f8e0204 */
[----:B------:R-:W-:Y:S02]  /*14e0*/  @!UP0 UIADD3 UR8, UPT, UPT, UR8, -UR7, URZ ;  /* 0x8000000708088290 */ /* 0x000fe4000fffe0ff */
[----:B------:R-:W-:Y:S02]  /*14f0*/  @!UP0 UIMAD UR6, UR9, UR6, UR7 ;  /* 0x00000006090682a4 */ /* 0x000fe4000f8e0207 */
[----:B------:R-:W-:Y:S02]  /*1500*/  @!UP0 UIMAD UR4, UR8, UR19, UR5 ;  /* 0x00000013080482a4 */ /* 0x000fe4000f8e0205 */
[----:B------:R-:W-:Y:S02]  /*1510*/  UIMAD UR45, UR26, UR45, UR29 ;  /* 0x0000002d1a2d72a4 */ /* 0x000fe4000f8e021d */
[----:B------:R-:W-:Y:S01]  /*1520*/  UIMAD UR46, UR4, UR22, UR46 ;  /* 0x00000016042e72a4 */ /* 0x000fe2000f8e022e */
[----:B------:R-:W-:Y:S02]  /*1530*/  @!UP0 UMOV UR5, UR6 ;  /* 0x0000000600058c82 */ /* 0x000fe40008000000 */
[----:B------:R-:W-:-:S12]  /*1540*/  UIMAD UR45, UR5, UR26, UR45 ;  /* 0x0000001a052d72a4 */ /* 0x000fd8000f8e022d */
.L_x_18:
[----:B------:R-:W-:Y:S02]  /*1550*/  UISETP.NE.AND UP1, UPT, UR30, 0x1, UPT ;  /* 0x000000011e00788c */ /* 0x000fe4000bf25270 */
[----:B------:R-:W-:Y:S02]  /*1560*/  UISETP.NE.AND UP0, UPT, UR18, 0x2, UPT ;  /* 0x000000021200788c */ /* 0x000fe4000bf05270 */
[----:B------:R-:W-:Y:S02]  /*1570*/  ULOP3.LUT UR24, UR24, 0x400, URZ, 0xc0, !UPT ;  /* 0x0000040018187892 */ /* 0x000fe4000f8ec0ff */
[----:B------:R-:W-:-:S03]  /*1580*/  USHF.L.U32 UR21, UR31, UR25, URZ ;  /* 0x000000191f157299 */ /* 0x000fc600080006ff */
[----:B------:R-:W-:Y:S09]  /*1590*/  BRA.U UP1, `(.L_x_19) ;  /* 0x0000000101447547 */ /* 0x000ff2000b800000 */
[----:B------:R-:W1:Y:S01]  /*15a0*/  LDCU.128 UR8, c[0x0][0xb10] ;  /* 0x00016200ff0877ac */ /* 0x000e620008000c00 */
[----:B------:R-:W2:Y:S01]  /*15b0*/  LDCU UR12, c[0x0][0xb0c] ;  /* 0x00016180ff0c77ac */ /* 0x000ea20008000800 */
[----:B------:R-:W3:Y:S01]  /*15c0*/  LDCU UR13, c[0x0][0xb20] ;  /* 0x00016400ff0d77ac */ /* 0x000ee20008000800 */
[----:B-1----:R-:W-:Y:S02]  /*15d0*/  UIMAD.WIDE.U32 UR6, UR45, UR8, URZ ;  /* 0x000000082d0672a5 */ /* 0x002fe4000f8e00ff */
[----:B------:R-:W-:Y:S02]  /*15e0*/  UIMAD.WIDE.U32 UR4, UR46, UR11, URZ ;  /* 0x0000000b2e0472a5 */ /* 0x000fe4000f8e00ff */
[----:B--2---:R-:W-:Y:S02]  /*15f0*/  UISETP.NE.AND UP2, UPT, UR12, 0x1, UPT ;  /* 0x000000010c00788c */ /* 0x004fe4000bf45270 */
[----:B------:R-:W-:Y:S01]  /*1600*/  UISETP.NE.AND UP1, UPT, UR10, 0x1, UPT ;  /* 0x000000010a00788c */ /* 0x000fe2000bf25270 */
[----:B------:R-:W-:-:S02]  /*1610*/  UMOV UR6, UR7 ;  /* 0x0000000700067c82 */ /* 0x000fc40008000000 */
[----:B------:R-:W-:Y:S01]  /*1620*/  UMOV UR4, UR5 ;  /* 0x0000000500047c82 */ /* 0x000fe20008000000 */
[----:B------:R-:W-:Y:S02]  /*1630*/  USHF.R.U32.HI UR6, URZ, UR9, UR6 ;  /* 0x00000009ff067299 */ /* 0x000fe40008011606 */
[----:B---3--:R-:W-:Y:S02]  /*1640*/  USHF.R.U32.HI UR4, URZ, UR13, UR4 ;  /* 0x0000000dff047299 */ /* 0x008fe40008011604 */
[----:B------:R-:W-:Y:S02]  /*1650*/  USEL UR5, UR45, UR6, !UP2 ;  /* 0x000000062d057287 */ /* 0x000fe4000d000000 */
[----:B------:R-:W-:-:S04]  /*1660*/  USEL UR4, UR46, UR4, !UP1 ;  /* 0x000000042e047287 */ /* 0x000fc8000c800000 */
[----:B------:R-:W-:Y:S02]  /*1670*/  UIADD3 UR6, UPT, UPT, -UR4, UR5, URZ ;  /* 0x0000000504067290 */ /* 0x000fe4000fffe1ff */
[----:B------:R-:W-:Y:S02]  /*1680*/  UIADD3 UR4, UPT, UPT, UR4, -UR5, URZ ;  /* 0x8000000504047290 */ /* 0x000fe4000fffe0ff */
[----:B------:R-:W-:Y:S02]  /*1690*/  UIMAD UR46, UR6, UR10, UR46 ;  /* 0x0000000a062e72a4 */ /* 0x000fe4000f8e022e */
[----:B------:R-:W-:-:S12]  /*16a0*/  UIMAD UR45, UR4, UR12, UR45 ;  /* 0x0000000c042d72a4 */ /* 0x000fd8000f8e022d */
.L_x_19:
[----:B------:R-:W-:Y:S05]  /*16b0*/  BRA.U !UP5, `(.L_x_20) ;  /* 0x000000010d0c7547 */ /* 0x000fea000b800000 */
[----:B------:R-:W-:Y:S01]  /*16c0*/  UCGABAR_WAIT ;  /* 0x0000000000007dc7 */ /* 0x000fe20008000000 */
[----:B------:R-:W-:Y:S01]  /*16d0*/  CCTL.IVALL ;  /* 0x00000000ff00798f */ /* 0x000fe20002000000 */
[----:B------:R-:W-:Y:S05]  /*16e0*/  BRA `(.L_x_21) ;  /* 0x0000000000047947 */ /* 0x000fea0003800000 */
.L_x_20:
[----:B------:R-:W-:Y:S06]  /*16f0*/  BAR.SYNC.DEFER_BLOCKING 0x0 ;  /* 0x0000000000007b1d */ /* 0x000fec0000010000 */
.L_x_21:
[----:B------:R-:W-:Y:S05]  /*1700*/  BRA.U UP0, `(.L_x_22) ;  /* 0x0000001100e87547 */ /* 0x000fea000b800000 */
[----:B------:R-:W1:Y:S01]  /*1710*/  LDCU UR6, c[0x0][0x38c] ;  /* 0x00007180ff0677ac */ /* 0x000e620008000800 */
[----:B------:R-:W-:Y:S01]  /*1720*/  PLOP3.LUT P1, PT, PT, PT, UP3, 0x80, 0x8 ;  /* 0x000000000008781c */ /* 0x000fe20003f2f038 */
[----:B------:R-:W-:Y:S01]  /*1730*/  IMAD.MOV.U32 R12, RZ, RZ, 0x1 ;  /* 0x00000001ff0c7424 */ /* 0x000fe200078e00ff */
[----:B------:R-:W-:Y:S01]  /*1740*/  ISETP.NE.AND P2, PT, R0, RZ, P3 ;  /* 0x000000ff0000720c */ /* 0x000fe20001f45270 */
[----:B------:R-:W-:Y:S01]  /*1750*/  USHF.L.U32 UR7, UR29, 0x6, URZ ;  /* 0x000000061d077899 */ /* 0x000fe200080006ff */
[----:B------:R-:W-:Y:S01]  /*1760*/  PLOP3.LUT P1, PT, P1, PT, PT, 0x8, 0x80 ;  /* 0x000000000080781c */ /* 0x000fe20000f2e170 */
[----:B------:R-:W-:Y:S01]  /*1770*/  USHF.L.U32 UR48, UR29, 0x5, URZ ;  /* 0x000000051d307899 */ /* 0x000fe200080006ff */
[----:B------:R-:W-:Y:S01]  /*1780*/  CS2R R10, SRZ ;  /* 0x00000000000a7805 */ /* 0x000fe2000001ff00 */
[----:B------:R-:W-:Y:S01]  /*1790*/  UISETP.NE.AND UP1, UPT, UR18, URZ, UPT ;  /* 0x000000ff1200728c */ /* 0x000fe2000bf25270 */
[----:B------:R-:W-:Y:S01]  /*17a0*/  IMAD.MOV.U32 R9, RZ, RZ, RZ ;  /* 0x000000ffff097224 */ /* 0x000fe200078e00ff */
[----:B------:R-:W2:Y:S01]  /*17b0*/  LDCU UR39, c[0x0][0x370] ;  /* 0x00006e00ff2777ac */ /* 0x000ea20008000800 */
[----:B------:R-:W-:Y:S01]  /*17c0*/  IMAD.MOV.U32 R8, RZ, RZ, 0x1 ;  /* 0x00000001ff087424 */ /* 0x000fe200078e00ff */
[----:B------:R-:W3:Y:S01]  /*17d0*/  LDCU.64 UR26, c[0x0][0x348] ;  /* 0x00006900ff1a77ac */ /* 0x000ee20008000a00 */
[----:B-1----:R-:W-:-:S02]  /*17e0*/  UIADD3 UR5, UPT, UPT, UR6, 0x1f, URZ ;  /* 0x0000001f06057890 */ /* 0x002fc4000fffe0ff */
[----:B------:R-:W-:Y:S02]  /*17f0*/  UIADD3 UR49, UPT, UPT, UR6, 0x3e, URZ ;  /* 0x0000003e06317890 */ /* 0x000fe4000fffe0ff */
[----:B------:R-:W-:Y:S01]  /*1800*/  USHF.R.S32.HI UR4, URZ, 0x1f, UR5 ;  /* 0x0000001fff047899 */ /* 0x000fe20008011405 */
[----:B------:R-:W1:Y:S03]  /*1810*/  LDCU UR38, c[0x0][0x374] ;  /* 0x00006e80ff2677ac */ /* 0x000e660008000800 */
[----:B------:R-:W-:Y:S02]  /*1820*/  ULEA.HI UR4, UR4, UR5, URZ, 0x5 ;  /* 0x0000000504047291 */ /* 0x000fe4000f8f28ff */
[----:B------:R-:W-:Y:S02]  /*1830*/  UIADD3 UR5, UPT, UPT, UR6, -0x1, URZ ;  /* 0xffffffff06057890 */ /* 0x000fe4000fffe0ff */
[----:B------:R-:W-:-:S02]  /*1840*/  USHF.R.S32.HI UR42, URZ, 0x5, UR4 ;  /* 0x00000005ff2a7899 */ /* 0x000fc40008011404 */
[----:B------:R-:W-:Y:S02]  /*1850*/  UISETP.GE.U32.AND UP2, UPT, UR5, -0x3f, UPT ;  /* 0xffffffc10500788c */ /* 0x000fe4000bf46070 */
[----:B------:R-:W-:Y:S02]  /*1860*/  UISETP.LT.U32.AND UP0, UPT, UR42, 0x4, UPT ;  /* 0x000000042a00788c */ /* 0x000fe4000bf01070 */
[----:B------:R-:W-:Y:S02]  /*1870*/  ULOP3.LUT UR5, UR7, 0x40, URZ, 0xc0, !UPT ;  /* 0x0000004007057892 */ /* 0x000fe4000f8ec0ff */
[----:B------:R-:W-:Y:S02]  /*1880*/  USEL UR41, UR42, 0x4, UP0 ;  /* 0x000000042a297887 */ /* 0x000fe40008000000 */
[----:B------:R-:W-:Y:S02]  /*1890*/  ULEA.HI UR44, UR24, UR5, URZ, 0x1b ;  /* 0x00000005182c7291 */ /* 0x000fe4000f8fd8ff */
[----:B------:R-:W-:-:S02]  /*18a0*/  UIADD3 UR4, UPT, UPT, UR41, -0x1, URZ ;  /* 0xffffffff29047890 */ /* 0x000fc4000fffe0ff */
[----:B------:R-:W-:Y:S02]  /*18b0*/  @UP2 UIADD3 UR4, UPT, UPT, UR41, URZ, URZ ;  /* 0x000000ff29042290 */ /* 0x000fe4000fffe0ff */
[----:B------:R-:W-:Y:S02]  /*18c0*/  ULOP3.LUT UR48, UR48, 0x20, URZ, 0xc0, !UPT ;  /* 0x0000002030307892 */ /* 0x000fe4000f8ec0ff */
[----:B------:R-:W-:Y:S02]  /*18d0*/  USEL UR25, UR34, 0x2, UP1 ;  /* 0x0000000222197887 */ /* 0x000fe40008800000 */
[----:B------:R-:W-:Y:S02]  /*18e0*/  UIADD3 UR47, UPT, UPT, UR42, -UR41, URZ ;  /* 0x800000292a2f7290 */ /* 0x000fe4000fffe0ff */
[----:B------:R-:W-:Y:S02]  /*18f0*/  UIADD3 UR28, UPT, UPT, UR4, 0x1, URZ ;  /* 0x00000001041c7890 */ /* 0x000fe4000fffe0ff */
[----:B------:R-:W-:Y:S01]  /*1900*/  UIADD3 UR43, UPT, UPT, -UR4, URZ, URZ ;  /* 0x000000ff042b7290 */ /* 0x000fe2000fffe1ff */
[----:B-123--:R-:W-:-:S11]  /*1910*/  UMOV UR5, URZ ;  /* 0x000000ff00057c82 */ /* 0x00efd60008000000 */
.L_x_42:
[----:B------:R-:W-:Y:S01]  /*1920*/  UISETP.NE.AND UP0, UPT, UR55, URZ, UPT ;  /* 0x000000ff3700728c */ /* 0x000fe2000bf05270 */
[----:B------:R-:W1:Y:S08]  /*1930*/  S2UR UR55, SR_CgaCtaId ;  /* 0x00000000003779c3 */ /* 0x000e700000008800 */
[----:B------:R-:W-:Y:S05]  /*1940*/  BRA.U UP0, `(.L_x_23) ;  /* 0x0000000100347547 */ /* 0x000fea000b800000 */
[----:B------:R-:W2:Y:S01]  /*1950*/  S2R R0, SR_CgaCtaId ;  /* 0x0000000000007919 */ /* 0x000ea20000008800 */
[----:B------:R-:W-:-:S04]  /*1960*/  MOV R2, 0x400 ;  /* 0x0000040000027802 */ /* 0x000fc80000000f00 */
[----:B--2---:R-:W-:Y:S02]  /*1970*/  LEA R0, R0, R2, 0x18 ;  /* 0x0000000200007211 */ /* 0x004fe400078ec0ff */
[----:B------:R-:W-:-:S03]  /*1980*/  SHF.L.U32 R2, R8, 0x1f, RZ ;  /* 0x0000001f08027819 */ /* 0x000fc600000006ff */
[----:B------:R-:W-:-:S04]  /*1990*/  IMAD R0, R9, 0x8, R0 ;  /* 0x0000000809007824 */ /* 0x000fc800078e0200 */
[----:B------:R-:W2:Y:S02]  /*19a0*/  SYNCS.PHASECHK.TRANS64.TRYWAIT P0, [R0+URZ+0xd0], R2 ;  /* 0x0000d002000075a7 */ /* 0x000ea400080011ff */
[----:B--2---:R-:W-:Y:S05]  /*19b0*/  @!P0 BRA `(.L_x_24) ;  /* 0x0000005000b08947 */ /* 0x004fea0003800000 */
.L_x_113:
[----:B------:R-:W-:Y:S01]  /*19c0*/  VIADD R9, R9, 0x1 ;  /* 0x0000000109097836 */ /* 0x000fe20000000000 */
[----:B------:R2:W-:Y:S04]  /*19d0*/  SYNCS.ARRIVE.TRANS64.A1T0 RZ, [R0+URZ+0xc0], RZ ;  /* 0x0000c0ff00ff79a7 */ /* 0x0005e800081000ff */
[----:B------:R-:W-:-:S04]  /*19e0*/  ISETP.NE.AND P0, PT, R9, 0x2, PT ;  /* 0x000000020900780c */ /* 0x000fc80003f05270 */
[----:B------:R-:W-:Y:S02]  /*19f0*/  SEL R9, R9, RZ, P0 ;  /* 0x000000ff09097207 */ /* 0x000fe40000000000 */
[----:B--2---:R-:W-:-:S04]  /*1a00*/  SEL R0, RZ, 0x1, P0 ;  /* 0x00000001ff007807 */ /* 0x004fc80000000000 */
[----:B------:R-:W-:-:S07]  /*1a10*/  LOP3.LUT R8, R8, R0, RZ, 0x3c, !PT ;  /* 0x0000000008087212 */ /* 0x000fce00078e3cff */
.L_x_23:
[----:B------:R-:W-:Y:S01]  /*1a20*/  UMOV UR6, 0x400 ;  /* 0x0000040000067882 */ /* 0x000fe20000000000 */
[----:B------:R-:W-:Y:S01]  /*1a30*/  SHF.L.U32 R0, R12, 0x1f, RZ ;  /* 0x0000001f0c007819 */ /* 0x000fe200000006ff */
[----:B-1----:R-:W-:Y:S02]  /*1a40*/  ULEA UR6, UR55, UR6, 0x18 ;  /* 0x0000000637067291 */ /* 0x002fe4000f8ec0ff */
[----:B------:R-:W-:Y:S02]  /*1a50*/  UISETP.GE.U32.AND UP0, UPT, UR49, 0x3f, UPT ;  /* 0x0000003f3100788c */ /* 0x000fe4000bf06070 */
[----:B------:R-:W-:Y:S02]  /*1a60*/  ULEA UR4, UR5, UR6, 0x3 ;  /* 0x0000000605047291 */ /* 0x000fe4000f8e18ff */
[----:B------:R-:W-:Y:S01]  /*1a70*/  ULEA UR11, UR46, UR48, 0x6 ;  /* 0x000000302e0b7291 */ /* 0x000fe2000f8e30ff */
[----:B------:R-:W-:-:S06]  /*1a80*/  UMOV UR7, URZ ;  /* 0x000000ff00077c82 */ /* 0x000fcc0008000000 */
[----:B------:R1:W2:Y:S01]  /*1a90*/  SYNCS.PHASECHK.TRANS64.TRYWAIT P0, [UR4+0x20], R0 ;  /* 0x00002000ff0075a7 */ /* 0x0002a20008001104 */
[----:B------:R-:W-:-:S04]  /*1aa0*/  ULEA.HI UR4, UR45, UR45, URZ, 0x1 ;  /* 0x0000002d2d047291 */ /* 0x000fc8000f8f08ff */
[----:B------:R-:W-:-:S04]  /*1ab0*/  USHF.L.U32 UR4, UR4, 0x6, URZ ;  /* 0x0000000604047899 */ /* 0x000fc800080006ff */
[----:B------:R-:W-:-:S04]  /*1ac0*/  ULOP3.LUT UR35, UR4, 0xffffff80, URZ, 0xc0, !UPT ;  /* 0xffffff8004237892 */ /* 0x000fc8000f8ec0ff */
[----:B------:R-:W-:Y:S01]  /*1ad0*/  UIADD3 UR35, UPT, UPT, UR44, UR35, URZ ;  /* 0x000000232c237290 */ /* 0x000fe2000fffe0ff */
[----:B------:R-:W-:Y:S11]  /*1ae0*/  BRA.U !UP0, `(.L_x_25) ;  /* 0x0000000108c47547 */ /* 0x000ff6000b800000 */
[----:B------:R-:W-:Y:S01]  /*1af0*/  UMOV UR13, UR43 ;  /* 0x0000002b000d7c82 */ /* 0x000fe20008000000 */
[----:B------:R-:W-:Y:S01]  /*1b00*/  UMOV UR4, UR5 ;  /* 0x0000000500047c82 */ /* 0x000fe20008000000 */
[----:B------:R-:W-:-:S05]  /*1b10*/  UMOV UR34, URZ ;  /* 0x000000ff00227c82 */ /* 0x000fca0008000000 */
.L_x_31:
[----:B------:R-:W-:Y:S01]  /*1b20*/  ULEA UR33, UR4, UR6, 0x3 ;  /* 0x0000000604217291 */ /* 0x000fe2000f8e18ff */
[----:B--2---:R-:W-:Y:S01]  /*1b30*/  @P3 MOV R2, 0x1800 ;  /* 0x0000180000023802 */ /* 0x004fe20000000f00 */
[----:B--234-:R-:W-:Y:S10]  /*1b40*/  @P0 BRA `(.L_x_26) ;  /* 0x00000000000c0947 */ /* 0x01cff40003800000 */
[----:B------:R-:W-:-:S04]  /*1b50*/  SHF.L.U32 R3, R12, 0x1f, RZ ;  /* 0x0000001f0c037819 */ /* 0x000fc800000006ff */
[----:B------:R-:W2:Y:S02]  /*1b60*/  SYNCS.PHASECHK.TRANS64.TRYWAIT P0, [UR33+0x20], R3 ;  /* 0x00002003ff0075a7 */ /* 0x000ea40008001121 */
[----:B--2---:R-:W-:Y:S05]  /*1b70*/  @!P0 BRA `(.L_x_27) ;  /* 0x0000005000548947 */ /* 0x004fea0003800000 */
.L_x_26:
[----:B------:R2:W-:Y:S01]  /*1b80*/  @P3 SYNCS.ARRIVE.TRANS64 RZ, [UR33], R2 ;  /* 0x00000002ffff39a7 */ /* 0x0005e20008000021 */
[----:B------:R-:W-:Y:S02]  /*1b90*/  ULOP3.LUT UR5, UR25, 0x2, URZ, 0xfc, !UPT ;  /* 0x0000000219057892 */ /* 0x000fe4000f8efcff */
[----:B------:R-:W-:Y:S02]  /*1ba0*/  UIADD3 UR13, UPT, UPT, UR13, 0x1, URZ ;  /* 0x000000010d0d7890 */ /* 0x000fe4000fffe0ff */
[----:B------:R-:W-:Y:S02]  /*1bb0*/  UISETP.NE.AND UP0, UPT, UR5, 0x2, UPT ;  /* 0x000000020500788c */ /* 0x000fe4000bf05270 */
[----:B------:R-:W-:-:S07]  /*1bc0*/  UISETP.NE.AND UP2, UPT, UR13, 0x1, UPT ;  /* 0x000000010d00788c */ /* 0x000fce000bf45270 */
[----:B------:R-:W-:Y:S05]  /*1bd0*/  BRA.U UP0, `(.L_x_28) ;  /* 0x0000000100047547 */ /* 0x000fea000b800000 */
[----:B------:R-:W-:Y:S05]  /*1be0*/  BPT.TRAP 0x1 ;  /* 0x000000040000795c */ /* 0x000fea0000300000 */
.L_x_28:
[----:B------:R-:W-:Y:S04]  /*1bf0*/  BSSY.RECONVERGENT B0, `(.L_x_29) ;  /* 0x0000003000007945 */ /* 0x000fe80003800200 */
[----:B------:R-:W-:Y:S05]  /*1c00*/  @!P2 BRA `(.L_x_30) ;  /* 0x000000000004a947 */ /* 0x000fea0003800000 */
[----:B------:R-:W-:Y:S05]  /*1c10*/  BPT.TRAP 0x1 ;  /* 0x000000040000795c */ /* 0x000fea0000300000 */
.L_x_30:
[----:B------:R-:W-:Y:S05]  /*1c20*/  BSYNC.RECONVERGENT B0 ;  /* 0x0000000000007941 */ /* 0x000fea0003800200 */
.L_x_29:
[----:B------:R-:W-:Y:S02]  /*1c30*/  UIADD3 UR5, UPT, UPT, UR4, 0x1, URZ ;  /* 0x0000000104057890 */ /* 0x000fe4000fffe0ff */
[----:B------:R-:W-:Y:S02]  /*1c40*/  ULEA UR32, UR4, UR24, 0xb ;  /* 0x0000001804207291 */ /* 0x000fe4000f8e58ff */
[----:B------:R-:W-:Y:S02]  /*1c50*/  UISETP.NE.AND UP0, UPT, UR5, 0x4, UPT ;  /* 0x000000040500788c */ /* 0x000fe4000bf05270 */
[----:B------:R-:W-:Y:S02]  /*1c60*/  UIADD3 UR16, UP1, UPT, UR26, 0x80, URZ ;  /* 0x000000801a107890 */ /* 0x000fe4000ff3e0ff */
[----:B------:R-:W-:Y:S02]  /*1c70*/  USEL UR8, URZ, 0x1, UP0 ;  /* 0x00000001ff087887 */ /* 0x000fe40008000000 */
[----:B------:R-:W-:-:S02]  /*1c80*/  USEL UR5, UR5, URZ, UP0 ;  /* 0x000000ff05057287 */ /* 0x000fc40008000000 */
[----:B------:R-:W-:Y:S02]  /*1c90*/  UIADD3 UR14, UP0, UPT, UR26, 0x180, URZ ;  /* 0x000001801a0e7890 */ /* 0x000fe4000ff1e0ff */
[----:B------:R-:W-:Y:S01]  /*1ca0*/  LOP3.LUT R12, R12, UR8, RZ, 0x3c, !PT ;  /* 0x000000080c0c7c12 */ /* 0x000fe2000f8e3cff */
[----:B------:R-:W-:Y:S02]  /*1cb0*/  ULEA UR8, UR4, UR6, 0xa ;  /* 0x0000000604087291 */ /* 0x000fe4000f8e50ff */
[----:B------:R-:W-:Y:S01]  /*1cc0*/  ULEA UR7, UR5, UR6, 0x3 ;  /* 0x0000000605077291 */ /* 0x000fe2000f8e18ff */
[----:B-1----:R-:W-:Y:S01]  /*1cd0*/  SHF.L.U32 R0, R12, 0x1f, RZ ;  /* 0x0000001f0c007819 */ /* 0x002fe200000006ff */
[----:B------:R-:W-:Y:S02]  /*1ce0*/  ULOP3.LUT UR33, UR33, 0xfefffff8, URZ, 0xc0, !UPT ;  /* 0xfefffff821217892 */ /* 0x000fe4000f8ec0ff */
[----:B------:R-:W-:Y:S02]  /*1cf0*/  UIADD3.X UR17, UPT, UPT, URZ, UR27, URZ, UP1, !UPT ;  /* 0x0000001bff117290 */ /* 0x000fe40008ffe4ff */
[----:B------:R-:W-:-:S02]  /*1d00*/  UIADD3 UR32, UPT, UPT, UR6, 0x2400, UR32 ;  /* 0x0000240006207890 */ /* 0x000fc4000fffe020 */
[----:B------:R-:W-:Y:S01]  /*1d10*/  UPRMT UR4, URZ, 0x5410, UR21 ;  /* 0x00005410ff047896 */ /* 0x000fe20008000015 */
[----:B------:R3:W4:Y:S01]  /*1d20*/  SYNCS.PHASECHK.TRANS64.TRYWAIT P0, [UR7+0x20], R0 ;  /* 0x00002000ff0075a7 */ /* 0x0007220008001107 */
[----:B------:R-:W-:Y:S02]  /*1d30*/  UIADD3 UR8, UPT, UPT, UR8, 0x4400, URZ ;  /* 0x0000440008087890 */ /* 0x000fe4000fffe0ff */
[----:B------:R-:W-:Y:S01]  /*1d40*/  UIADD3.X UR15, UPT, UPT, URZ, UR27, URZ, UP0, !UPT ;  /* 0x0000001bff0f7290 */ /* 0x000fe200087fe4ff */
[----:B------:R-:W-:Y:S01]  /*1d50*/  UMOV UR18, 0x0 ;  /* 0x0000000000127882 */ /* 0x000fe20000000000 */
[----:B------:R-:W-:Y:S01]  /*1d60*/  UMOV UR19, 0x10000000 ;  /* 0x1000000000137882 */ /* 0x000fe20000000000 */
[----:B------:R-:W-:Y:S01]  /*1d70*/  UMOV UR10, UR34 ;  /* 0x00000022000a7c82 */ /* 0x000fe20008000000 */
[----:B------:R-:W-:Y:S01]  /*1d80*/  UMOV UR12, UR36 ;  /* 0x00000024000c7c82 */ /* 0x000fe20008000000 */
[----:B------:R-:W-:Y:S01]  /*1d90*/  UMOV UR9, UR33 ;  /* 0x0000002100097c82 */ /* 0x000fe20008000000 */
[----:B------:R1:W-:Y:S01]  /*1da0*/  UTMALDG.3D.MULTICAST.2CTA [UR32], [UR16], UR4, desc[UR18] ;  /* 0x00001220100073b4 */ /* 0x0003e20008211804 */
[----:B------:R-:W-:-:S02]  /*1db0*/  UMOV UR7, UR28 ;  /* 0x0000001c00077c82 */ /* 0x000fc40008000000 */
[----:B------:R3:W-:Y:S01]  /*1dc0*/  UTMALDG.3D.2CTA [UR8], [UR14], desc[UR18] ;  /* 0x000012080e0075b4 */ /* 0x0007e20008211000 */
[----:B-1----:R-:W-:Y:S01]  /*1dd0*/  UIADD3 UR34, UPT, UPT, UR34, 0x20, URZ ;  /* 0x0000002022227890 */ /* 0x002fe2000fffe0ff */
[----:B------:R-:W-:Y:S01]  /*1de0*/  UMOV UR4, UR5 ;  /* 0x0000000500047c82 */ /* 0x000fe20008000000 */
[----:B------:R-:W-:Y:S10]  /*1df0*/  BRA.U UP2, `(.L_x_31) ;  /* 0xfffffffd02487547 */ /* 0x000ff4000b83ffff */
.L_x_25:
[----:B------:R-:W-:Y:S01]  /*1e00*/  ULEA UR4, UR5, UR6, 0x3 ;  /* 0x0000000605047291 */ /* 0x000fe2000f8e18ff */
[----:B-1-3--:R-:W-:Y:S01]  /*1e10*/  SHF.L.U32 R0, R12, 0x1f, RZ ;  /* 0x0000001f0c007819 */ /* 0x00afe200000006ff */
[----:B------:R-:W-:Y:S01]  /*1e20*/  @!P1 SYNCS.ARRIVE.TRANS64.A1T0 RZ, [UR6+0x58], RZ ;  /* 0x000058ffffff99a7 */ /* 0x000fe20008100006 */
[----:B------:R-:W-:-:S06]  /*1e30*/  UISETP.GT.AND UP0, UPT, UR42, UR41, UPT ;  /* 0x000000292a00728c */ /* 0x000fcc000bf04270 */
[----:B--2-4-:R1:W2:Y:S03]  /*1e40*/  SYNCS.PHASECHK.TRANS64.TRYWAIT P0, [UR4+0x20], R0 ;  /* 0x00002000ff0075a7 */ /* 0x0142a60008001104 */
[----:B------:R-:W-:Y:S05]  /*1e50*/  BRA.U !UP0, `(.L_x_32) ;  /* 0x0000000108c47547 */ /* 0x000fea000b800000 */
[----:B------:R-:W-:Y:S01]  /*1e60*/  UIADD3 UR13, UPT, UPT, UR47, UR7, URZ ;  /* 0x000000072f0d7290 */ /* 0x000fe2000fffe0ff */
[----:B------:R-:W-:-:S11]  /*1e70*/  UMOV UR4, UR5 ;  /* 0x0000000500047c82 */ /* 0x000fd60008000000 */
.L_x_38:
[----:B------:R-:W-:Y:S01]  /*1e80*/  ULEA UR17, UR4, UR6, 0x3 ;  /* 0x0000000604117291 */ /* 0x000fe2000f8e18ff */
[----:B--2---:R-:W-:Y:S01]  /*1e90*/  @P3 MOV R2, 0x1800 ;  /* 0x0000180000023802 */ /* 0x004fe20000000f00 */
[----:B--2-4-:R-:W-:Y:S10]  /*1ea0*/  @P0 BRA `(.L_x_33) ;  /* 0x00000000000c0947 */ /* 0x014ff40003800000 */
[----:B------:R-:W-:-:S04]  /*1eb0*/  SHF.L.U32 R3, R12, 0x1f, RZ ;  /* 0x0000001f0c037819 */ /* 0x000fc800000006ff */
[----:B------:R-:W2:Y:S02]  /*1ec0*/  SYNCS.PHASECHK.TRANS64.TRYWAIT P0, [UR17+0x20], R3 ;  /* 0x00002003ff0075a7 */ /* 0x000ea40008001111 */
[----:B--2---:R-:W-:Y:S05]  /*1ed0*/  @!P0 BRA `(.L_x_34) ;  /* 0x0000004c00948947 */ /* 0x004fea0003800000 */
.L_x_33:
[----:B------:R2:W-:Y:S01]  /*1ee0*/  @P3 SYNCS.ARRIVE.TRANS64 RZ, [UR17], R2 ;  /* 0x00000002ffff39a7 */ /* 0x0005e20008000011 */
[----:B------:R-:W-:-:S04]  /*1ef0*/  ULOP3.LUT UR5, UR25, 0x2, URZ, 0xfc, !UPT ;  /* 0x0000000219057892 */ /* 0x000fc8000f8efcff */
[----:B------:R-:W-:-:S09]  /*1f00*/  UISETP.NE.AND UP0, UPT, UR5, 0x2, UPT ;  /* 0x000000020500788c */ /* 0x000fd2000bf05270 */
[----:B------:R-:W-:Y:S05]  /*1f10*/  BRA.U UP0, `(.L_x_35) ;  /* 0x0000000100047547 */ /* 0x000fea000b800000 */
[----:B------:R-:W-:Y:S05]  /*1f20*/  BPT.TRAP 0x1 ;  /* 0x000000040000795c */ /* 0x000fea0000300000 */
.L_x_35:
[----:B------:R-:W-:Y:S04]  /*1f30*/  BSSY.RECONVERGENT B0, `(.L_x_36) ;  /* 0x0000003000007945 */ /* 0x000fe80003800200 */
[----:B------:R-:W-:Y:S05]  /*1f40*/  @!P2 BRA `(.L_x_37) ;  /* 0x000000000004a947 */ /* 0x000fea0003800000 */
[----:B------:R-:W-:Y:S05]  /*1f50*/  BPT.TRAP 0x1 ;  /* 0x000000040000795c */ /* 0x000fea0000300000 */
.L_x_37:
[----:B------:R-:W-:Y:S05]  /*1f60*/  BSYNC.RECONVERGENT B0 ;  /* 0x0000000000007941 */ /* 0x000fea0003800200 */
.L_x_36:
[----:B------:R-:W-:Y:S02]  /*1f70*/  UIADD3 UR5, UPT, UPT, UR4, 0x1, URZ ;  /* 0x0000000104057890 */ /* 0x000fe4000fffe0ff */
[----:B------:R-:W-:Y:S02]  /*1f80*/  ULEA UR16, UR4, UR24, 0xb ;  /* 0x0000001804107291 */ /* 0x000fe4000f8e58ff */
[----:B------:R-:W-:Y:S02]  /*1f90*/  UISETP.NE.AND UP0, UPT, UR5, 0x4, UPT ;  /* 0x000000040500788c */ /* 0x000fe4000bf05270 */
[----:B------:R-:W-:Y:S02]  /*1fa0*/  UIADD3 UR22, UP1, UPT, UR26, 0x80, URZ ;  /* 0x000000801a167890 */ /* 0x000fe4000ff3e0ff */
[----:B------:R-:W-:Y:S02]  /*1fb0*/  USEL UR9, URZ, 0x1, UP0 ;  /* 0x00000001ff097887 */ /* 0x000fe40008000000 */
[----:B------:R-:W-:-:S02]  /*1fc0*/  USEL UR5, UR5, URZ, UP0 ;  /* 0x000000ff05057287 */ /* 0x000fc40008000000 */
[----:B------:R-:W-:Y:S02]  /*1fd0*/  UIADD3 UR14, UP0, UPT, UR26, 0x180, URZ ;  /* 0x000001801a0e7890 */ /* 0x000fe4000ff1e0ff */
[----:B------:R-:W-:Y:S01]  /*1fe0*/  ULEA UR8, UR5, UR6, 0x3 ;  /* 0x0000000605087291 */ /* 0x000fe2000f8e18ff */
[----:B------:R-:W-:Y:S01]  /*1ff0*/  LOP3.LUT R12, R12, UR9, RZ, 0x3c, !PT ;  /* 0x000000090c0c7c12 */ /* 0x000fe2000f8e3cff */
[----:B------:R-:W-:Y:S02]  /*2000*/  USHF.L.U32 UR18, UR7, 0x5, URZ ;  /* 0x0000000507127899 */ /* 0x000fe400080006ff */
[----:B------:R-:W-:Y:S01]  /*2010*/  ULOP3.LUT UR17, UR17, 0xfefffff8, URZ, 0xc0, !UPT ;  /* 0xfefffff811117892 */ /* 0x000fe2000f8ec0ff */
[----:B-1----:R-:W-:Y:S01]  /*2020*/  SHF.L.U32 R0, R12, 0x1f, RZ ;  /* 0x0000001f0c007819 */ /* 0x002fe200000006ff */
[----:B------:R-:W-:Y:S02]  /*2030*/  UIADD3 UR16, UPT, UPT, UR6, 0x2400, UR16 ;  /* 0x0000240006107890 */ /* 0x000fe4000fffe010 */
[----:B------:R-:W-:Y:S01]  /*2040*/  UIADD3.X UR23, UPT, UPT, URZ, UR27, URZ, UP1, !UPT ;  /* 0x0000001bff177290 */ /* 0x000fe20008ffe4ff */
[----:B------:R3:W4:Y:S01]  /*2050*/  SYNCS.PHASECHK.TRANS64.TRYWAIT P0, [UR8+0x20], R0 ;  /* 0x00002000ff0075a7 */ /* 0x0007220008001108 */
[----:B------:R-:W-:-:S02]  /*2060*/  ULEA UR8, UR4, UR6, 0xa ;  /* 0x0000000604087291 */ /* 0x000fc4000f8e50ff */
[----:B------:R-:W-:Y:S02]  /*2070*/  UPRMT UR4, URZ, 0x5410, UR21 ;  /* 0x00005410ff047896 */ /* 0x000fe40008000015 */
[----:B------:R-:W-:Y:S02]  /*2080*/  UIADD3 UR8, UPT, UPT, UR8, 0x4400, URZ ;  /* 0x0000440008087890 */ /* 0x000fe4000fffe0ff */
[----:B------:R-:W-:Y:S01]  /*2090*/  UIADD3.X UR15, UPT, UPT, URZ, UR27, URZ, UP0, !UPT ;  /* 0x0000001bff0f7290 */ /* 0x000fe200087fe4ff */
[----:B------:R-:W-:Y:S01]  /*20a0*/  UMOV UR30, 0x0 ;  /* 0x00000000001e7882 */ /* 0x000fe20000000000 */
[----:B------:R-:W-:Y:S01]  /*20b0*/  UMOV UR31, 0x10000000 ;  /* 0x10000000001f7882 */ /* 0x000fe20000000000 */
[----:B------:R-:W-:Y:S01]  /*20c0*/  UMOV UR19, UR35 ;  /* 0x0000002300137c82 */ /* 0x000fe20008000000 */
[----:B------:R-:W-:Y:S01]  /*20d0*/  UMOV UR20, UR36 ;  /* 0x0000002400147c82 */ /* 0x000fe20008000000 */
[----:B------:R-:W-:Y:S01]  /*20e0*/  UMOV UR12, UR36 ;  /* 0x00000024000c7c82 */ /* 0x000fe20008000000 */
[----:B------:R-:W-:Y:S01]  /*20f0*/  UMOV UR9, UR17 ;  /* 0x0000001100097c82 */ /* 0x000fe20008000000 */
[----:B------:R-:W-:Y:S01]  /*2100*/  UMOV UR10, UR18 ;  /* 0x00000012000a7c82 */ /* 0x000fe20008000000 */
[----:B------:R1:W-:Y:S01]  /*2110*/  UTMALDG.3D.MULTICAST.2CTA [UR16], [UR22], UR4, desc[UR30] ;  /* 0x00001e10160073b4 */ /* 0x0003e20008211804 */
[----:B------:R-:W-:-:S04]  /*2120*/  UIADD3 UR7, UPT, UPT, UR7, 0x1, URZ ;  /* 0x0000000107077890 */ /* 0x000fc8000fffe0ff */
[----:B------:R-:W-:Y:S01]  /*2130*/  UISETP.NE.AND UP0, UPT, UR7, UR13, UPT ;  /* 0x0000000d0700728c */ /* 0x000fe2000bf05270 */
[----:B------:R3:W-:Y:S01]  /*2140*/  UTMALDG.3D.2CTA [UR8], [UR14], desc[UR30] ;  /* 0x00001e080e0075b4 */ /* 0x0007e20008211000 */
[----:B-1----:R-:W-:-:S07]  /*2150*/  UMOV UR4, UR5 ;  /* 0x0000000500047c82 */ /* 0x002fce0008000000 */
[----:B---3--:R-:W-:Y:S05]  /*2160*/  BRA.U UP0, `(.L_x_38) ;  /* 0xfffffffd00447547 */ /* 0x008fea000b83ffff */
.L_x_32:
[C---:B------:R-:W-:Y:S01]  /*2170*/  LEA R3, R11.reuse, UR6, 0x3 ;  /* 0x000000060b037c11 */ /* 0x040fe2000f8e18ff */
[----:B------:R-:W-:Y:S01]  /*2180*/  NOP ;  /* 0x0000000000007918 */ /* 0x000fe20000000000 */
[----:B-1----:R-:W-:Y:S02]  /*2190*/  SHF.L.U32 R0, R10, 0x1f, RZ ;  /* 0x0000001f0a007819 */ /* 0x002fe400000006ff */
[----:B------:R-:W-:Y:S02]  /*21a0*/  LEA R4, R11, UR6, 0x4 ;  /* 0x000000060b047c11 */ /* 0x000fe4000f8e20ff */
[----:B--2-4-:R-:W1:Y:S02]  /*21b0*/  SYNCS.PHASECHK.TRANS64.TRYWAIT P0, [R3+URZ+0x60], R0 ;  /* 0x00006000030075a7 */ /* 0x014e6400080011ff */
[----:B-1----:R-:W-:Y:S05]  /*21c0*/  @!P0 BRA `(.L_x_39) ;  /* 0x0000004800f08947 */ /* 0x002fea0003800000 */
.L_x_116:
[----:B------:R-:W2:Y:S01]  /*21d0*/  LDS.128 R4, [R4+0xf0] ;  /* 0x0000f00004047984 */ /* 0x000ea20000000c00 */
[----:B------:R-:W-:Y:S01]  /*21e0*/  UISETP.GE.AND UP0, UPT, UR40, 0x1, UPT ;  /* 0x000000012800788c */ /* 0x000fe2000bf06270 */
[----:B------:R-:W-:Y:S01]  /*21f0*/  @!PT LDS RZ, [RZ] ;  /* 0x00000000fffff984 */ /* 0x000fe20000000800 */
[----:B------:R-:W-:Y:S01]  /*2200*/  @!PT LDS RZ, [RZ] ;  /* 0x00000000fffff984 */ /* 0x000fe20000000800 */
[----:B------:R-:W-:Y:S01]  /*2210*/  @!PT LDS RZ, [RZ] ;  /* 0x00000000fffff984 */ /* 0x000fe20000000800 */
[----:B------:R-:W-:Y:S01]  /*2220*/  @!PT LDS RZ, [RZ] ;  /* 0x00000000fffff984 */ /* 0x000fe20000000800 */
[----:B------:R3:W-:Y:S06]  /*2230*/  MEMBAR.ALL.CTA ;  /* 0x0000000000007992 */ /* 0x0007ec0000008000 */
[----:B---3--:R-:W3:Y:S01]  /*2240*/  FENCE.VIEW.ASYNC.S ;  /* 0x00000000000073c6 */ /* 0x008ee20000000000 */
[----:B--2---:R-:W-:-:S13]  /*2250*/  LOP3.LUT P0, RZ, R6, 0x1, RZ, 0xc0, !PT ;  /* 0x0000000106ff7812 */ /* 0x004fda000780c0ff */
[----:B---3--:R-:W-:Y:S01]  /*2260*/  VOTEU.ANY UP1, P0 ;  /* 0x0000000000ff7886 */ /* 0x008fe20000020100 */
[----:B------:R-:W-:-:S13]  /*2270*/  PLOP3.LUT P0, PT, PT, PT, UP1, 0x80, 0x8 ;  /* 0x000000000008781c */ /* 0x000fda0003f0f018 */
[----:B-1----:R-:W-:Y:S02]  /*2280*/  @P0 LOP3.LUT R0, R5, 0xffff, RZ, 0xc0, !PT ;  /* 0x0000ffff05000812 */ /* 0x002fe400078ec0ff */
[----:B------:R-:W-:Y:S02]  /*2290*/  @P0 MOV R2, R4 ;  /* 0x0000000400020202 */ /* 0x000fe40000000f00 */
[----:B------:R-:W-:Y:S01]  /*22a0*/  @P0 R2UR UR7, R0 ;  /* 0x00000000000702ca */ /* 0x000fe200000e0000 */
[----:B------:R-:W-:Y:S01]  /*22b0*/  VIADD R0, R3, 0x70 ;  /* 0x0000007003007836 */ /* 0x000fe20000000000 */
[----:B------:R-:W-:Y:S02]  /*22c0*/  @P0 SHF.R.U32.HI R4, RZ, 0x10, R5 ;  /* 0x00000010ff040819 */ /* 0x000fe40000011605 */
[----:B------:R-:W-:Y:S02]  /*22d0*/  @P0 R2UR UR8, R2 ;  /* 0x00000000020802ca */ /* 0x000fe400000e0000 */
[----:B------:R-:W-:-:S02]  /*22e0*/  PRMT R0, RZ, 0x654, R0 ;  /* 0x00000654ff007816 */ /* 0x000fc40000000000 */
[----:B------:R-:W-:Y:S02]  /*22f0*/  @P0 R2UR UR4, R4 ;  /* 0x00000000040402ca */ /* 0x000fe400000e0000 */
[----:B------:R1:W-:Y:S03]  /*2300*/  SYNCS.ARRIVE.TRANS64.RED.A1T0 RZ, [R0+URZ], RZ ;  /* 0x000000ff00ff79a7 */ /* 0x0003e600081004ff */
[----:B------:R-:W-:-:S04]  /*2310*/  @UP1 UMOV UR29, UR7 ;  /* 0x00000007001d1c82 */ /* 0x000fc80008000000 */
[----:B------:R-:W-:-:S04]  /*2320*/  @UP1 UMOV UR37, UR8 ;  /* 0x0000000800251c82 */ /* 0x000fc80008000000 */
[----:B------:R-:W-:Y:S01]  /*2330*/  @UP1 UMOV UR36, UR4 ;  /* 0x0000000400241c82 */ /* 0x000fe20008000000 */
[----:B------:R-:W-:Y:S05]  /*2340*/  BRA.U !UP0, `(.L_x_40) ;  /* 0x0000000108d47547 */ /* 0x000fea000b800000 */
[----:B------:R-:W2:Y:S01]  /*2350*/  LDCU.128 UR12, c[0x0][0xb10] ;  /* 0x00016200ff0c77ac */ /* 0x000ea20008000c00 */
[----:B------:R-:W3:Y:S01]  /*2360*/  LDCU UR30, c[0x0][0xb20] ;  /* 0x00016400ff1e77ac */ /* 0x000ee20008000800 */
[----:B------:R-:W4:Y:S01]  /*2370*/  LDCU UR20, c[0x0][0xb0c] ;  /* 0x00016180ff1477ac */ /* 0x000f220008000800 */
[----:B------:R-:W1:Y:S01]  /*2380*/  LDCU.64 UR10, c[0x0][0xb28] ;  /* 0x00016500ff0a77ac */ /* 0x000e620008000a00 */
[----:B------:R-:W-:Y:S02]  /*2390*/  UISETP.NE.AND UP3, UPT, UR40, 0x1, UPT ;  /* 0x000000012800788c */ /* 0x000fe4000bf65270 */
[----:B--2---:R-:W-:Y:S02]  /*23a0*/  UIMAD.WIDE.U32 UR16, UR38, UR15, URZ ;  /* 0x0000000f261072a5 */ /* 0x004fe4000f8e00ff */
[----:B------:R-:W-:Y:S02]  /*23b0*/  UIMAD.WIDE.U32 UR8, UR39, UR12, URZ ;  /* 0x0000000c270872a5 */ /* 0x000fe4000f8e00ff */
[----:B------:R-:W-:-:S02]  /*23c0*/  UISETP.NE.AND UP0, UPT, UR14, 0x1, UPT ;  /* 0x000000010e00788c */ /* 0x000fc4000bf05270 */
[----:B------:R-:W-:Y:S01]  /*23d0*/  UIMAD.WIDE.U32 UR22, UR29, UR15, URZ ;  /* 0x0000000f1d1672a5 */ /* 0x000fe2000f8e00ff */
[----:B------:R-:W-:Y:S02]  /*23e0*/  UMOV UR16, UR17 ;  /* 0x0000001100107c82 */ /* 0x000fe40008000000 */
[----:B------:R-:W-:Y:S01]  /*23f0*/  UMOV UR8, UR9 ;  /* 0x0000000900087c82 */ /* 0x000fe20008000000 */
[----:B---3--:R-:W-:Y:S02]  /*2400*/  USHF.R.U32.HI UR16, URZ, UR30, UR16 ;  /* 0x0000001eff107299 */ /* 0x008fe40008011610 */
[----:B----4-:R-:W-:Y:S02]  /*2410*/  UISETP.NE.AND UP2, UPT, UR20, 0x1, UPT ;  /* 0x000000011400788c */ /* 0x010fe4000bf45270 */
[----:B------:R-:W-:Y:S02]  /*2420*/  USHF.R.U32.HI UR8, URZ, UR13, UR8 ;  /* 0x0000000dff087299 */ /* 0x000fe40008011608 */
[----:B------:R-:W-:-:S02]  /*2430*/  USEL UR7, UR38, UR16, !UP0 ;  /* 0x0000001026077287 */ /* 0x000fc4000c000000 */
[----:B------:R-:W-:Y:S02]  /*2440*/  USEL UR8, UR39, UR8, !UP2 ;  /* 0x0000000827087287 */ /* 0x000fe4000d000000 */
[----:B-1----:R-:W-:Y:S01]  /*2450*/  UIMAD.WIDE.U32 UR16, UR7, UR10, URZ ;  /* 0x0000000a071072a5 */ /* 0x002fe2000f8e00ff */
[----:B------:R-:W-:Y:S01]  /*2460*/  UMOV UR4, UR23 ;  /* 0x0000001700047c82 */ /* 0x000fe20008000000 */
[----:B------:R-:W-:Y:S02]  /*2470*/  UIMAD.WIDE.U32 UR18, UR37, UR12, URZ ;  /* 0x0000000c251272a5 */ /* 0x000fe4000f8e00ff */
[----:B------:R-:W-:-:S03]  /*2480*/  UIMAD.WIDE.U32 UR22, UR8, UR10, URZ ;  /* 0x0000000a081672a5 */ /* 0x000fc6000f8e00ff */
[----:B------:R-:W-:Y:S01]  /*2490*/  UMOV UR16, UR17 ;  /* 0x0000001100107c82 */ /* 0x000fe20008000000 */
[----:B------:R-:W-:Y:S02]  /*24a0*/  USHF.R.U32.HI UR4, URZ, UR30, UR4 ;  /* 0x0000001eff047299 */ /* 0x000fe40008011604 */
[----:B------:R-:W-:Y:S01]  /*24b0*/  @UP3 USHF.R.U32.HI UR7, URZ, UR11, UR16 ;  /* 0x0000000bff073299 */ /* 0x000fe20008011610 */
[----:B------:R-:W-:Y:S01]  /*24c0*/  UMOV UR18, UR19 ;  /* 0x0000001300127c82 */ /* 0x000fe20008000000 */
[----:B------:R-:W-:Y:S01]  /*24d0*/  UMOV UR22, UR23 ;  /* 0x0000001700167c82 */ /* 0x000fe20008000000 */
[----:B------:R-:W-:Y:S02]  /*24e0*/  USHF.R.U32.HI UR13, URZ, UR13, UR18 ;  /* 0x0000000dff0d7299 */ /* 0x000fe40008011612 */
[----:B------:R-:W-:Y:S02]  /*24f0*/  USEL UR4, UR29, UR4, !UP0 ;  /* 0x000000041d047287 */ /* 0x000fe4000c000000 */
[----:B------:R-:W-:-:S02]  /*2500*/  @UP3 USHF.R.U32.HI UR8, URZ, UR11, UR22 ;  /* 0x0000000bff083299 */ /* 0x000fc40008011616 */
[----:B------:R-:W-:Y:S02]  /*2510*/  UIMAD UR9, UR40, UR7, URZ ;  /* 0x00000007280972a4 */ /* 0x000fe4000f8e02ff */
[----:B------:R-:W-:Y:S02]  /*2520*/  USEL UR7, UR37, UR13, !UP2 ;  /* 0x0000000d25077287 */ /* 0x000fe4000d000000 */
[----:B------:R-:W-:Y:S02]  /*2530*/  UIMAD UR12, UR40, UR8, URZ ;  /* 0x00000008280c72a4 */ /* 0x000fe4000f8e02ff */
[----:B------:R-:W-:Y:S02]  /*2540*/  UISETP.GE.AND UP0, UPT, UR4, UR9, UPT ;  /* 0x000000090400728c */ /* 0x000fe4000bf06270 */
[----:B------:R-:W-:Y:S02]  /*2550*/  UIMAD.WIDE.U32 UR16, UR4, UR10, URZ ;  /* 0x0000000a041072a5 */ /* 0x000fe4000f8e00ff */
[----:B------:R-:W-:-:S02]  /*2560*/  UISETP.GE.OR UP0, UPT, UR7, UR12, UP0 ;  /* 0x0000000c0700728c */ /* 0x000fc40008706670 */
        /* <DEDUP_REMOVED lines=19> */
.L_x_40:
[----:B------:R-:W2:Y:S02]  /*26a0*/  LDCU UR4, c[0x0][0xb30] ;  /* 0x00016600ff0477ac */ /* 0x000ea40008000800 */
[----:B--2---:R-:W-:-:S09]  /*26b0*/  UISETP.NE.AND UP0, UPT, UR4, 0x1, UPT ;  /* 0x000000010400788c */ /* 0x004fd2000bf05270 */
[----:B------:R-:W-:Y:S05]  /*26c0*/  BRA.U UP0, `(.L_x_41) ;  /* 0x0000000100447547 */ /* 0x000fea000b800000 */
[----:B------:R-:W2:Y:S01]  /*26d0*/  LDCU.128 UR12, c[0x0][0xb10] ;  /* 0x00016200ff0c77ac */ /* 0x000ea20008000c00 */
[----:B------:R-:W3:Y:S01]  /*26e0*/  LDCU UR16, c[0x0][0xb0c] ;  /* 0x00016180ff1077ac */ /* 0x000ee20008000800 */
[----:B------:R-:W4:Y:S01]  /*26f0*/  LDCU UR17, c[0x0][0xb20] ;  /* 0x00016400ff1177ac */ /* 0x000f220008000800 */
[----:B--2---:R-:W-:Y:S02]  /*2700*/  UIMAD.WIDE.U32 UR10, UR37, UR12, URZ ;  /* 0x0000000c250a72a5 */ /* 0x004fe4000f8e00ff */
[----:B------:R-:W-:Y:S02]  /*2710*/  UIMAD.WIDE.U32 UR8, UR29, UR15, URZ ;  /* 0x0000000f1d0872a5 */ /* 0x000fe4000f8e00ff */
[----:B---3--:R-:W-:Y:S02]  /*2720*/  UISETP.NE.AND UP2, UPT, UR16, 0x1, UPT ;  /* 0x000000011000788c */ /* 0x008fe4000bf45270 */
[----:B------:R-:W-:Y:S01]  /*2730*/  UISETP.NE.AND UP0, UPT, UR14, 0x1, UPT ;  /* 0x000000010e00788c */ /* 0x000fe2000bf05270 */
[----:B------:R-:W-:-:S02]  /*2740*/  UMOV UR7, UR11 ;  /* 0x0000000b00077c82 */ /* 0x000fc40008000000 */
[----:B------:R-:W-:Y:S01]  /*2750*/  UMOV UR4, UR9 ;  /* 0x0000000900047c82 */ /* 0x000fe20008000000 */
[----:B------:R-:W-:Y:S02]  /*2760*/  USHF.R.U32.HI UR7, URZ, UR13, UR7 ;  /* 0x0000000dff077299 */ /* 0x000fe40008011607 */
[----:B----4-:R-:W-:Y:S02]  /*2770*/  USHF.R.U32.HI UR4, URZ, UR17, UR4 ;  /* 0x00000011ff047299 */ /* 0x010fe40008011604 */
[----:B------:R-:W-:Y:S02]  /*2780*/  USEL UR7, UR37, UR7, !UP2 ;  /* 0x0000000725077287 */ /* 0x000fe4000d000000 */
[----:B------:R-:W-:-:S04]  /*2790*/  USEL UR4, UR29, UR4, !UP0 ;  /* 0x000000041d047287 */ /* 0x000fc8000c000000 */
[----:B------:R-:W-:Y:S02]  /*27a0*/  UIADD3 UR8, UPT, UPT, UR7, -UR4, URZ ;  /* 0x8000000407087290 */ /* 0x000fe4000fffe0ff */
[----:B------:R-:W-:Y:S02]  /*27b0*/  UIADD3 UR4, UPT, UPT, -UR7, UR4, URZ ;  /* 0x0000000407047290 */ /* 0x000fe4000fffe1ff */
[----:B------:R-:W-:Y:S02]  /*27c0*/  UIMAD UR29, UR8, UR14, UR29 ;  /* 0x0000000e081d72a4 */ /* 0x000fe4000f8e021d */
[----:B------:R-:W-:-:S12]  /*27d0*/  UIMAD UR37, UR4, UR16, UR37 ;  /* 0x00000010042572a4 */ /* 0x000fd8000f8e0225 */
.L_x_41:
[----:B------:R-:W-:Y:S01]  /*27e0*/  VIADD R11, R11, 0x1 ;  /* 0x000000010b0b7836 */ /* 0x000fe20000000000 */
[----:B------:R-:W-:Y:S01]  /*27f0*/  PLOP3.LUT P1, PT, PT, PT, PT, 0x80, 0x8 ;  /* 0x000000000008781c */ /* 0x000fe20003f2f070 */
[----:B------:R-:W-:Y:S02]  /*2800*/  UIADD3 UR45, UPT, UPT, UR37, UR60, URZ ;  /* 0x0000003c252d7290 */ /* 0x000fe4000fffe0ff */
[----:B------:R-:W-:Y:S01]  /*2810*/  UIADD3 UR46, UPT, UPT, UR29, UR57, URZ ;  /* 0x000000391d2e7290 */ /* 0x000fe2000fffe0ff */
[----:B------:R-:W-:-:S04]  /*2820*/  ISETP.NE.AND P0, PT, R11, 0x2, PT ;  /* 0x000000020b00780c */ /* 0x000fc80003f05270 */
[----:B-1----:R-:W-:Y:S02]  /*2830*/  SEL R0, RZ, 0x1, P0 ;  /* 0x00000001ff007807 */ /* 0x002fe40000000000 */
[----:B------:R-:W-:Y:S02]  /*2840*/  SEL R11, R11, RZ, P0 ;  /* 0x000000ff0b0b7207 */ /* 0x000fe40000000000 */
[----:B------:R-:W-:Y:S01]  /*2850*/  LOP3.LUT R10, R10, R0, RZ, 0x3c, !PT ;  /* 0x000000000a0a7212 */ /* 0x000fe200078e3cff */
[----:B------:R-:W-:Y:S06]  /*2860*/  BRA.U UP1, `(.L_x_42) ;  /* 0xfffffff1012c7547 */ /* 0x000fec000b83ffff */
[----:B------:R-:W-:Y:S01]  /*2870*/  UIADD3 UR7, UPT, UPT, UR6, 0x20, URZ ;  /* 0x0000002006077890 */ /* 0x000fe2000fffe0ff */
[----:B------:R-:W-:-:S03]  /*2880*/  SHF.L.U32 R2, R12, 0x1f, RZ ;  /* 0x0000001f0c027819 */ /* 0x000fc600000006ff */
[----:B------:R-:W-:-:S09]  /*2890*/  ULEA UR4, UR5, UR7, 0x3 ;  /* 0x0000000705047291 */ /* 0x000fd2000f8e18ff */
[----:B------:R-:W1:Y:S02]  /*28a0*/  SYNCS.PHASECHK.TRANS64.TRYWAIT P0, [UR4], R2 ;  /* 0x00000002ff0075a7 */ /* 0x000e640008001104 */
[----:B-1----:R-:W-:Y:S05]  /*28b0*/  @!P0 BRA `(.L_x_43) ;  /* 0x0000004400488947 */ /* 0x002fea0003800000 */
.L_x_118:
[----:B------:R-:W-:-:S04]  /*28c0*/  UIADD3 UR4, UPT, UPT, UR5, 0x1, URZ ;  /* 0x0000000105047890 */ /* 0x000fc8000fffe0ff */
[----:B------:R-:W-:-:S04]  /*28d0*/  UISETP.NE.AND UP0, UPT, UR4, 0x4, UPT ;  /* 0x000000040400788c */ /* 0x000fc8000bf05270 */
[----:B------:R-:W-:Y:S02]  /*28e0*/  USEL UR6, URZ, 0x1, UP0 ;  /* 0x00000001ff067887 */ /* 0x000fe40008000000 */
[----:B------:R-:W-:-:S04]  /*28f0*/  USEL UR4, UR4, URZ, UP0 ;  /* 0x000000ff04047287 */ /* 0x000fc80008000000 */
[----:B------:R-:W-:Y:S01]  /*2900*/  ULEA UR5, UR4, UR7, 0x3 ;  /* 0x0000000704057291 */ /* 0x000fe2000f8e18ff */
[----:B-1----:R-:W-:-:S04]  /*2910*/  LOP3.LUT R2, R12, UR6, RZ, 0x3c, !PT ;  /* 0x000000060c027c12 */ /* 0x002fc8000f8e3cff */
[----:B------:R-:W-:-:S04]  /*2920*/  SHF.L.U32 R3, R2, 0x1f, RZ ;  /* 0x0000001f02037819 */ /* 0x000fc800000006ff */
[----:B------:R-:W1:Y:S02]  /*2930*/  SYNCS.PHASECHK.TRANS64.TRYWAIT P0, [UR5], R3 ;  /* 0x00000003ff0075a7 */ /* 0x000e640008001105 */
[----:B-1----:R-:W-:Y:S05]  /*2940*/  @!P0 BRA `(.L_x_44) ;  /* 0x00000044003c8947 */ /* 0x002fea0003800000 */
.L_x_120:
[----:B------:R-:W-:-:S04]  /*2950*/  UIADD3 UR4, UPT, UPT, UR4, 0x1, URZ ;  /* 0x0000000104047890 */ /* 0x000fc8000fffe0ff */
[----:B------:R-:W-:-:S04]  /*2960*/  UISETP.NE.AND UP0, UPT, UR4, 0x4, UPT ;  /* 0x000000040400788c */ /* 0x000fc8000bf05270 */
[----:B------:R-:W-:Y:S02]  /*2970*/  USEL UR6, URZ, 0x1, UP0 ;  /* 0x00000001ff067887 */ /* 0x000fe40008000000 */
[----:B------:R-:W-:-:S04]  /*2980*/  USEL UR4, UR4, URZ, UP0 ;  /* 0x000000ff04047287 */ /* 0x000fc80008000000 */
[----:B------:R-:W-:Y:S01]  /*2990*/  ULEA UR5, UR4, UR7, 0x3 ;  /* 0x0000000704057291 */ /* 0x000fe2000f8e18ff */
[----:B------:R-:W-:-:S04]  /*29a0*/  LOP3.LUT R2, R2, UR6, RZ, 0x3c, !PT ;  /* 0x0000000602027c12 */ /* 0x000fc8000f8e3cff */
[----:B-1----:R-:W-:-:S04]  /*29b0*/  SHF.L.U32 R3, R2, 0x1f, RZ ;  /* 0x0000001f02037819 */ /* 0x002fc800000006ff */
[----:B------:R-:W1:Y:S02]  /*29c0*/  SYNCS.PHASECHK.TRANS64.TRYWAIT P0, [UR5], R3 ;  /* 0x00000003ff0075a7 */ /* 0x000e640008001105 */
[----:B-1----:R-:W-:Y:S05]  /*29d0*/  @!P0 BRA `(.L_x_45) ;  /* 0x0000004400308947 */ /* 0x002fea0003800000 */
.L_x_122:
[----:B------:R-:W-:-:S04]  /*29e0*/  UIADD3 UR4, UPT, UPT, UR4, 0x1, URZ ;  /* 0x0000000104047890 */ /* 0x000fc8000fffe0ff */
[----:B------:R-:W-:-:S04]  /*29f0*/  UISETP.NE.AND UP0, UPT, UR4, 0x4, UPT ;  /* 0x000000040400788c */ /* 0x000fc8000bf05270 */
[----:B------:R-:W-:Y:S02]  /*2a00*/  USEL UR5, URZ, 0x1, UP0 ;  /* 0x00000001ff057887 */ /* 0x000fe40008000000 */
[----:B------:R-:W-:-:S04]  /*2a10*/  USEL UR4, UR4, URZ, UP0 ;  /* 0x000000ff04047287 */ /* 0x000fc80008000000 */
[----:B------:R-:W-:Y:S01]  /*2a20*/  ULEA UR4, UR4, UR7, 0x3 ;  /* 0x0000000704047291 */ /* 0x000fe2000f8e18ff */
[----:B------:R-:W-:-:S04]  /*2a30*/  LOP3.LUT R2, R2, UR5, RZ, 0x3c, !PT ;  /* 0x0000000502027c12 */ /* 0x000fc8000f8e3cff */
[----:B------:R-:W-:Y:S01]  /*2a40*/  SHF.L.U32 R2, R2, 0x1f, RZ ;  /* 0x0000001f02027819 */ /* 0x000fe200000006ff */
[----:B-1----:R-:W-:-:S07]  /*2a50*/  IMAD.U32 R0, RZ, RZ, UR4 ;  /* 0x00000004ff007e24 */ /* 0x002fce000f8e00ff */
.L_x_46:
[----:B-1----:R1:W2:Y:S02]  /*2a60*/  SYNCS.PHASECHK.TRANS64.TRYWAIT P0, [R0+URZ], R2 ;  /* 0x00000002000075a7 */ /* 0x0022a400080011ff */
[----:B--2---:R-:W-:Y:S05]  /*2a70*/  @!P0 NANOSLEEP.SYNCS 0x989680 ;  /* 0x009896800000895d */ /* 0x004fea0003900000 */
[----:B------:R-:W2:Y:S02]  /*2a80*/  @!P0 SYNCS.PHASECHK.TRANS64 P0, [R0+URZ], R2 ;  /* 0x00000002000085a7 */ /* 0x000ea400080010ff */
[----:B--2---:R-:W-:Y:S05]  /*2a90*/  @P0 EXIT ;  /* 0x000000000000094d */ /* 0x004fea0003800000 */
[----:B------:R-:W-:Y:S05]  /*2aa0*/  BRA `(.L_x_46) ;  /* 0xfffffffc00ec7947 */ /* 0x000fea000383ffff */
.L_x_22:
[----:B------:R-:W-:-:S04]  /*2ab0*/  UISETP.NE.AND UP0, UPT, UR55, URZ, UPT ;  /* 0x000000ff3700728c */ /* 0x000fc8000bf05270 */
[----:B------:R-:W-:-:S09]  /*2ac0*/  UISETP.NE.OR UP0, UPT, UR18, 0x1, UP0 ;  /* 0x000000011200788c */ /* 0x000fd20008705670 */
[----:B------:R-:W-:Y:S05]  /*2ad0*/  BRA.U UP0, `(.L_x_47) ;  /* 0x0000000500487547 */ /* 0x000fea000b800000 */
[----:B------:R-:W-:Y:S01]  /*2ae0*/  ISETP.GE.U32.AND P2, PT, R0, 0x4, PT ;  /* 0x000000040000780c */ /* 0x000fe20003f46070 */
[----:B------:R-:W-:Y:S01]  /*2af0*/  IMAD.MOV.U32 R12, RZ, RZ, 0x1 ;  /* 0x00000001ff0c7424 */ /* 0x000fe200078e00ff */
[----:B------:R-:W-:Y:S02]  /*2b00*/  CS2R R10, SRZ ;  /* 0x00000000000a7805 */ /* 0x000fe4000001ff00 */
[----:B------:R-:W-:Y:S01]  /*2b10*/  CS2R R8, SRZ ;  /* 0x0000000000087805 */ /* 0x000fe2000001ff00 */
[----:B------:R-:W-:Y:S01]  /*2b20*/  UMOV UR6, 0x400 ;  /* 0x0000040000067882 */ /* 0x000fe20000000000 */
[----:B------:R-:W-:Y:S01]  /*2b30*/  UMOV UR5, URZ ;  /* 0x000000ff00057c82 */ /* 0x000fe20008000000 */
[----:B------:R-:W-:-:S12]  /*2b40*/  ULEA UR6, UR55, UR6, 0x18 ;  /* 0x0000000637067291 */ /* 0x000fd8000f8ec0ff */
.L_x_51:
[----:B------:R-:W-:Y:S02]  /*2b50*/  LEA R2, R8, UR6, 0x3 ;  /* 0x0000000608027c11 */ /* 0x000fe4000f8e18ff */
[----:B------:R-:W-:-:S03]  /*2b60*/  SHF.L.U32 R4, R9, 0x1f, RZ ;  /* 0x0000001f09047819 */ /* 0x000fc600000006ff */
[----:B------:R-:W-:Y:S01]  /*2b70*/  VIADD R5, R2, 0xd0 ;  /* 0x000000d002057836 */ /* 0x000fe20000000000 */
[----:B------:R-:W1:Y:S02]  /*2b80*/  SYNCS.PHASECHK.TRANS64.TRYWAIT P0, [R2+URZ+0xc0], R4 ;  /* 0x0000c004020075a7 */ /* 0x000e6400080011ff */
[----:B-1----:R-:W-:Y:S05]  /*2b90*/  @!P0 BRA `(.L_x_48) ;  /* 0x0000004000d88947 */ /* 0x002fea0003800000 */
.L_x_123:
[----:B------:R-:W-:Y:S01]  /*2ba0*/  ULEA UR4, UR5, UR6, 0x3 ;  /* 0x0000000605047291 */ /* 0x000fe2000f8e18ff */
[----:B-1----:R-:W-:Y:S01]  /*2bb0*/  PRMT R2, RZ, 0x654, R5 ;  /* 0x00000654ff027816 */ /* 0x002fe20000000005 */
[----:B------:R-:W-:Y:S01]  /*2bc0*/  @!P2 IMAD.MOV.U32 R4, RZ, RZ, 0x10 ;  /* 0x00000010ff04a424 */ /* 0x000fe200078e00ff */
[----:B------:R-:W-:Y:S01]  /*2bd0*/  SHF.L.U32 R5, R12, 0x1f, RZ ;  /* 0x0000001f0c057819 */ /* 0x000fe200000006ff */
[----:B------:R-:W-:Y:S01]  /*2be0*/  UIADD3 UR7, UPT, UPT, UR4, 0x60, URZ ;  /* 0x0000006004077890 */ /* 0x000fe2000fffe0ff */
[----:B------:R1:W-:Y:S05]  /*2bf0*/  SYNCS.ARRIVE.TRANS64.RED.A1T0 RZ, [R2+URZ], RZ ;  /* 0x000000ff02ff79a7 */ /* 0x0003ea00081004ff */
[----:B------:R-:W-:Y:S01]  /*2c00*/  IMAD.U32 R6, RZ, RZ, UR7 ;  /* 0x00000007ff067e24 */ /* 0x000fe2000f8e00ff */
[----:B------:R-:W2:Y:S04]  /*2c10*/  SYNCS.PHASECHK.TRANS64.TRYWAIT P0, [UR4+0x70], R5 ;  /* 0x00007005ff0075a7 */ /* 0x000ea80008001104 */
[----:B------:R-:W-:Y:S01]  /*2c20*/  PRMT R6, R0, 0x654, R6 ;  /* 0x0000065400067816 */ /* 0x000fe20000000006 */
[----:B-12---:R-:W-:Y:S06]  /*2c30*/  @!P0 BRA `(.L_x_49) ;  /* 0x0000004000c48947 */ /* 0x006fec0003800000 */
.L_x_125:
[----:B------:R-:W-:Y:S01]  /*2c40*/  ULEA UR8, UR5, UR6, 0x4 ;  /* 0x0000000605087291 */ /* 0x000fe2000f8e20ff */
[----:B------:R-:W-:Y:S01]  /*2c50*/  SEL R3, R6, R3, !P2 ;  /* 0x0000000306037207 */ /* 0x000fe20005000000 */
[----:B------:R-:W-:Y:S01]  /*2c60*/  UIADD3 UR9, UPT, UPT, UR4, 0x60, URZ ;  /* 0x0000006004097890 */ /* 0x000fe2000fffe0ff */
[----:B-1----:R-:W-:Y:S01]  /*2c70*/  LEA R2, R11, UR6, 0x3 ;  /* 0x000000060b027c11 */ /* 0x002fe2000f8e18ff */
[----:B------:R-:W-:Y:S01]  /*2c80*/  UIADD3 UR8, UPT, UPT, UR8, 0xf0, URZ ;  /* 0x000000f008087890 */ /* 0x000fe2000fffe0ff */
[----:B------:R1:W-:Y:S01]  /*2c90*/  @!P2 SYNCS.ARRIVE.TRANS64.RED RZ, [R3+URZ], R4 ;  /* 0x0000000403ffa9a7 */ /* 0x0003e200080004ff */
[----:B------:R-:W-:Y:S01]  /*2ca0*/  UIADD3 UR4, UPT, UPT, UR5, 0x1, URZ ;  /* 0x0000000105047890 */ /* 0x000fe2000fffe0ff */
[----:B------:R-:W-:-:S03]  /*2cb0*/  VIADD R8, R8, 0x1 ;  /* 0x0000000108087836 */ /* 0x000fc60000000000 */
[----:B------:R-:W-:Y:S02]  /*2cc0*/  UISETP.NE.AND UP0, UPT, UR4, 0x2, UPT ;  /* 0x000000020400788c */ /* 0x000fe4000bf05270 */
[----:B------:R-:W-:Y:S01]  /*2cd0*/  ISETP.NE.AND P0, PT, R8, 0x2, PT ;  /* 0x000000020800780c */ /* 0x000fe20003f05270 */
[----:B------:R-:W-:Y:S06]  /*2ce0*/  UGETNEXTWORKID.BROADCAST [UR8], [UR9] ;  /* 0x00000000080073ca */ /* 0x000fec0008000100 */
[----:B------:R-:W-:Y:S02]  /*2cf0*/  USEL UR7, URZ, 0x1, UP0 ;  /* 0x00000001ff077887 */ /* 0x000fe40008000000 */
[----:B------:R-:W-:-:S04]  /*2d00*/  USEL UR5, UR4, URZ, UP0 ;  /* 0x000000ff04057287 */ /* 0x000fc80008000000 */
[----:B------:R-:W-:Y:S02]  /*2d10*/  LOP3.LUT R12, R12, UR7, RZ, 0x3c, !PT ;  /* 0x000000070c0c7c12 */ /* 0x000fe4000f8e3cff */
[----:B-1----:R-:W-:-:S04]  /*2d20*/  SHF.L.U32 R4, R10, 0x1f, RZ ;  /* 0x0000001f0a047819 */ /* 0x002fc800000006ff */
[----:B------:R-:W1:Y:S02]  /*2d30*/  SYNCS.PHASECHK.TRANS64.TRYWAIT P1, [R2+URZ+0x60], R4 ;  /* 0x00006004020075a7 */ /* 0x000e6400080211ff */
[----:B-1----:R-:W-:Y:S05]  /*2d40*/  @!P1 BRA `(.L_x_50) ;  /* 0x0000004000989947 */ /* 0x002fea0003800000 */
.L_x_126:
[C---:B-1----:R-:W-:Y:S01]  /*2d50*/  LEA R4, R11.reuse, UR6, 0x4 ;  /* 0x000000060b047c11 */ /* 0x042fe2000f8e20ff */
[----:B------:R-:W-:Y:S01]  /*2d60*/  VIADD R2, R2, 0x70 ;  /* 0x0000007002027836 */ /* 0x000fe20000000000 */
[----:B------:R-:W-:Y:S01]  /*2d70*/  SEL R8, R8, RZ, P0 ;  /* 0x000000ff08087207 */ /* 0x000fe20000000000 */
[----:B------:R-:W-:-:S03]  /*2d80*/  VIADD R11, R11, 0x1 ;  /* 0x000000010b0b7836 */ /* 0x000fc60000000000 */
[----:B------:R-:W1:Y:S01]  /*2d90*/  LDS.128 R4, [R4+0xf0] ;  /* 0x0000f00004047984 */ /* 0x000e620000000c00 */
[----:B------:R-:W-:Y:S02]  /*2da0*/  PRMT R2, RZ, 0x654, R2 ;  /* 0x00000654ff027816 */ /* 0x000fe40000000002 */
[C---:B------:R-:W-:Y:S01]  /*2db0*/  ISETP.NE.AND P1, PT, R11.reuse, 0x2, PT ;  /* 0x000000020b00780c */ /* 0x040fe20003f25270 */
[----:B------:R-:W-:Y:S01]  /*2dc0*/  @!PT LDS RZ, [RZ] ;  /* 0x00000000fffff984 */ /* 0x000fe20000000800 */
[----:B------:R-:W-:Y:S01]  /*2dd0*/  @!PT LDS RZ, [RZ] ;  /* 0x00000000fffff984 */ /* 0x000fe20000000800 */
[----:B------:R-:W-:Y:S01]  /*2de0*/  @!PT LDS RZ, [RZ] ;  /* 0x00000000fffff984 */ /* 0x000fe20000000800 */
[----:B------:R-:W-:Y:S01]  /*2df0*/  @!PT LDS RZ, [RZ] ;  /* 0x00000000fffff984 */ /* 0x000fe20000000800 */
[----:B------:R2:W-:Y:S06]  /*2e00*/  MEMBAR.ALL.CTA ;  /* 0x0000000000007992 */ /* 0x0005ec0000008000 */
[----:B--2---:R-:W2:Y:S01]  /*2e10*/  FENCE.VIEW.ASYNC.S ;  /* 0x00000000000073c6 */ /* 0x004ea20000000000 */
[----:B------:R-:W-:Y:S01]  /*2e20*/  SEL R11, R11, RZ, P1 ;  /* 0x000000ff0b0b7207 */ /* 0x000fe20000800000 */
[----:B--2---:R2:W-:Y:S01]  /*2e30*/  SYNCS.ARRIVE.TRANS64.RED.A1T0 RZ, [R2+URZ], RZ ;  /* 0x000000ff02ff79a7 */ /* 0x0045e200081004ff */
[----:B-1----:R-:W-:-:S02]  /*2e40*/  LOP3.LUT P3, RZ, R6, 0x1, RZ, 0xc0, !PT ;  /* 0x0000000106ff7812 */ /* 0x002fc4000786c0ff */
[----:B------:R-:W-:-:S04]  /*2e50*/  SEL R4, RZ, 0x1, P1 ;  /* 0x00000001ff047807 */ /* 0x000fc80000800000 */
[----:B------:R-:W-:Y:S02]  /*2e60*/  LOP3.LUT R10, R10, R4, RZ, 0x3c, !PT ;  /* 0x000000040a0a7212 */ /* 0x000fe400078e3cff */
[----:B--2---:R-:W-:-:S04]  /*2e70*/  SEL R2, RZ, 0x1, P0 ;  /* 0x00000001ff027807 */ /* 0x004fc80000000000 */
[----:B------:R-:W-:Y:S01]  /*2e80*/  LOP3.LUT R9, R9, R2, RZ, 0x3c, !PT ;  /* 0x0000000209097212 */ /* 0x000fe200078e3cff */
[----:B------:R-:W-:Y:S06]  /*2e90*/  @P3 BRA `(.L_x_51) ;  /* 0xfffffffc002c3947 */ /* 0x000fec000383ffff */
[----:B------:R-:W-:Y:S01]  /*2ea0*/  ULEA UR4, UR5, UR6, 0x3 ;  /* 0x0000000605047291 */ /* 0x000fe2000f8e18ff */
[----:B------:R-:W-:-:S08]  /*2eb0*/  SHF.L.U32 R2, R12, 0x1f, RZ ;  /* 0x0000001f0c027819 */ /* 0x000fd000000006ff */
[----:B------:R-:W1:Y:S02]  /*2ec0*/  SYNCS.PHASECHK.TRANS64 P0, [UR4+0x70], R2 ;  /* 0x00007002ff0075a7 */ /* 0x000e640008001004 */
[----:B-1----:R-:W-:Y:S05]  /*2ed0*/  @P0 BRA `(.L_x_52) ;  /* 0x0000000000080947 */ /* 0x002fea0003800000 */
[----:B------:R-:W1:Y:S02]  /*2ee0*/  SYNCS.PHASECHK.TRANS64.TRYWAIT P0, [UR4+0x70], R2 ;  /* 0x00007002ff0075a7 */ /* 0x000e640008001104 */
[----:B-1----:R-:W-:Y:S05]  /*2ef0*/  @!P0 BRA `(.L_x_53) ;  /* 0x0000004000408947 */ /* 0x002fea0003800000 */
.L_x_52:
[----:B------:R-:W-:-:S04]  /*2f00*/  UIADD3 UR7, UPT, UPT, UR5, 0x1, URZ ;  /* 0x0000000105077890 */ /* 0x000fc8000fffe0ff */
[----:B------:R-:W-:-:S04]  /*2f10*/  UISETP.NE.AND UP0, UPT, UR7, 0x2, UPT ;  /* 0x000000020700788c */ /* 0x000fc8000bf05270 */
[----:B------:R-:W-:Y:S02]  /*2f20*/  USEL UR8, URZ, 0x1, UP0 ;  /* 0x00000001ff087887 */ /* 0x000fe40008000000 */
[----:B------:R-:W-:-:S04]  /*2f30*/  USEL UR7, UR7, URZ, UP0 ;  /* 0x000000ff07077287 */ /* 0x000fc80008000000 */
[----:B------:R-:W-:Y:S01]  /*2f40*/  ULEA UR7, UR7, UR6, 0x3 ;  /* 0x0000000607077291 */ /* 0x000fe2000f8e18ff */
[----:B-1----:R-:W-:-:S04]  /*2f50*/  LOP3.LUT R2, R12, UR8, RZ, 0x3c, !PT ;  /* 0x000000080c027c12 */ /* 0x002fc8000f8e3cff */
[----:B------:R-:W-:-:S04]  /*2f60*/  SHF.L.U32 R0, R2, 0x1f, RZ ;  /* 0x0000001f02007819 */ /* 0x000fc800000006ff */
[----:B------:R-:W1:Y:S02]  /*2f70*/  SYNCS.PHASECHK.TRANS64 P0, [UR7+0x70], R0 ;  /* 0x00007000ff0075a7 */ /* 0x000e640008001007 */
[----:B-1----:R-:W-:Y:S05]  /*2f80*/  @P0 EXIT ;  /* 0x000000000000094d */ /* 0x002fea0003800000 */
[----:B------:R-:W-:Y:S02]  /*2f90*/  SHF.L.U32 R2, R2, 0x1f, RZ ;  /* 0x0000001f02027819 */ /* 0x000fe400000006ff */
[----:B------:R-:W-:-:S07]  /*2fa0*/  MOV R0, UR7 ;  /* 0x0000000700007c02 */ /* 0x000fce0008000f00 */
.L_x_54:
[----:B-1----:R1:W2:Y:S02]  /*2fb0*/  SYNCS.PHASECHK.TRANS64.TRYWAIT P0, [R0+URZ+0x70], R2 ;  /* 0x00007002000075a7 */ /* 0x0022a400080011ff */
[----:B--2---:R-:W-:Y:S05]  /*2fc0*/  @!P0 NANOSLEEP.SYNCS 0x989680 ;  /* 0x009896800000895d */ /* 0x004fea0003900000 */
[----:B------:R-:W2:Y:S02]  /*2fd0*/  @!P0 SYNCS.PHASECHK.TRANS64 P0, [R0+URZ+0x70], R2 ;  /* 0x00007002000085a7 */ /* 0x000ea400080010ff */
[----:B--2---:R-:W-:Y:S05]  /*2fe0*/  @P0 EXIT ;  /* 0x000000000000094d */ /* 0x004fea0003800000 */
[----:B------:R-:W-:Y:S05]  /*2ff0*/  BRA `(.L_x_54) ;  /* 0xfffffffc00ec7947 */ /* 0x000fea000383ffff */
.L_x_47:
[----:B------:R-:W-:Y:S05]  /*3000*/  BRA.U UP4, `(.L_x_55) ;  /* 0x0000001104847547 */ /* 0x000fea000b800000 */
[----:B------:R-:W-:Y:S01]  /*3010*/  UMOV UR4, 0x40 ;  /* 0x0000004000047882 */ /* 0x000fe20000000000 */
[----:B------:R-:W-:Y:S01]  /*3020*/  NOP ;  /* 0x0000000000007918 */ /* 0x000fe20000000000 */
[----:B------:R-:W-:Y:S01]  /*3030*/  ULEA UR5, UR55, UR4, 0x18 ;  /* 0x0000000437057291 */ /* 0x000fe2000f8ec0ff */
[----:B------:R-:W-:Y:S02]  /*3040*/  UMOV UR6, 0x400 ;  /* 0x0000040000067882 */ /* 0x000fe40000000000 */
[----:B------:R-:W-:-:S06]  /*3050*/  ULEA UR6, UR55, UR6, 0x18 ;  /* 0x0000000637067291 */ /* 0x000fcc000f8ec0ff */
[----:B------:R-:W1:Y:S02]  /*3060*/  LDS.U8 R0, [UR5+0x1c] ;  /* 0x00001c05ff007984 */ /* 0x000e640008000000 */
[----:B-1----:R-:W-:-:S13]  /*3070*/  ISETP.NE.AND P0, PT, R0, RZ, PT ;  /* 0x000000ff0000720c */ /* 0x002fda0003f05270 */
[----:B------:R-:W-:Y:S05]  /*3080*/  @P0 BRA `(.L_x_56) ;  /* 0x0000000400080947 */ /* 0x000fea0003800000 */
[----:B------:R-:W-:Y:S02]  /*3090*/  UISETP.NE.U32.AND UP1, UPT, UR27, 0x1, UPT ;  /* 0x000000011b00788c */ /* 0x000fe4000bf25070 */
[----:B------:R-:W-:-:S07]  /*30a0*/  UIADD3 UR7, UPT, UPT, UR5, 0x8, URZ ;  /* 0x0000000805077890 */ /* 0x000fce000fffe0ff */
[----:B------:R-:W-:Y:S05]  /*30b0*/  BRA.U !UP1, `(.L_x_57) ;  /* 0x00000001099c7547 */ /* 0x000fea000b800000 */
[----:B------:R-:W-:Y:S01]  /*30c0*/  ELECT P0, URZ, PT ;  /* 0x0000000000ff782f */ /* 0x000fe20003800000 */
[----:B------:R-:W-:-:S12]  /*30d0*/  BSSY B0, `(.L_x_57) ;  /* 0x0000025000007945 */ /* 0x000fd80003800000 */
[----:B------:R-:W-:Y:S05]  /*30e0*/  @!P0 BRA `(.L_x_58) ;  /* 0x00000000008c8947 */ /* 0x000fea0003800000 */
[----:B------:R-:W-:-:S05]  /*30f0*/  UMOV UR4, 0x10 ;  /* 0x0000001000047882 */ /* 0x000fca0000000000 */
[----:B------:R-:W-:Y:S04]  /*3100*/  DEPBAR.LE SB1, 0x36 ;  /* 0x00009d800000791a */ /* 0x000fe80000000000 */
[----:B------:R-:W1:Y:S02]  /*3110*/  UTCATOMSWS.2CTA.FIND_AND_SET.ALIGN UP0, UR4, UR4 ;  /* 0x00000004000475e3 */ /* 0x000e640008200800 */
[----:B-1----:R-:W-:Y:S01]  /*3120*/  MOV R10, UR4 ;  /* 0x00000004000a7c02 */ /* 0x002fe20008000f00 */
[----:B------:R-:W-:Y:S06]  /*3130*/  BRA.U UP0, `(.L_x_59) ;  /* 0x0000000100187547 */ /* 0x000fec000b800000 */
.L_x_60:
[----:B------:R-:W-:Y:S05]  /*3140*/  NANOSLEEP 0x64 ;  /* 0x000000640000795d */ /* 0x000fea0003800000 */
[----:B------:R-:W-:-:S05]  /*3150*/  UMOV UR4, 0x10 ;  /* 0x0000001000047882 */ /* 0x000fca0000000000 */
[----:B------:R-:W-:Y:S04]  /*3160*/  DEPBAR.LE SB1, 0x36 ;  /* 0x00009d800000791a */ /* 0x000fe80000000000 */
[----:B------:R-:W1:Y:S02]  /*3170*/  UTCATOMSWS.2CTA.FIND_AND_SET.ALIGN UP0, UR4, UR4 ;  /* 0x00000004000475e3 */ /* 0x000e640008200800 */
[----:B-1----:R-:W-:Y:S01]  /*3180*/  MOV R10, UR4 ;  /* 0x00000004000a7c02 */ /* 0x002fe20008000f00 */
[----:B------:R-:W-:Y:S05]  /*3190*/  BRA.U !UP0, `(.L_x_60) ;  /* 0xfffffffd08e87547 */ /* 0x000fea000b83ffff */
.L_x_59:
[----:B------:R-:W1:Y:S01]  /*31a0*/  LDS R6, [UR5+0x10] ;  /* 0x00001005ff067984 */ /* 0x000e620008000800 */
[----:B------:R-:W-:Y:S01]  /*31b0*/  IMAD.U32 R0, RZ, RZ, UR6 ;  /* 0x00000006ff007e24 */ /* 0x000fe2000f8e00ff */
[----:B------:R-:W-:-:S03]  /*31c0*/  MOV R4, UR28 ;  /* 0x0000001c00047c02 */ /* 0x000fc60008000f00 */
[----:B------:R-:W-:Y:S01]  /*31d0*/  VIADD R0, R0, 0x110 ;  /* 0x0000011000007836 */ /* 0x000fe20000000000 */
[----:B-1----:R-:W-:-:S04]  /*31e0*/  SHF.L.U32 R6, R6, 0x1f, RZ ;  /* 0x0000001f06067819 */ /* 0x002fc800000006ff */
[----:B------:R-:W1:Y:S02]  /*31f0*/  SYNCS.PHASECHK.TRANS64.TRYWAIT P0, [UR5+0x8], R6 ;  /* 0x00000806ff0075a7 */ /* 0x000e640008001105 */
[----:B-1----:R-:W-:Y:S05]  /*3200*/  @P0 BRA `(.L_x_61) ;  /* 0x0000000000080947 */ /* 0x002fea0003800000 */
[----:B------:R-:W1:Y:S02]  /*3210*/  SYNCS.PHASECHK.TRANS64.TRYWAIT P0, [UR5+0x8], R6 ;  /* 0x00000806ff0075a7 */ /* 0x000e640008001105 */
[----:B-1----:R-:W-:Y:S05]  /*3220*/  @!P0 BRA `(.L_x_62) ;  /* 0x0000003c008c8947 */ /* 0x002fea0003800000 */
.L_x_61:
[----:B------:R-:W-:Y:S01]  /*3230*/  PRMT R4, R4, 0x654, R0 ;  /* 0x0000065404047816 */ /* 0x000fe20000000000 */
[----:B------:R-:W-:Y:S01]  /*3240*/  HFMA2 R0, -RZ, RZ, 0, 5.9604644775390625e-08 ;  /* 0x00000001ff007431 */ /* 0x000fe200000001ff */
[----:B------:R-:W-:Y:S01]  /*3250*/  UPRMT UR4, UR28, 0x654, UR7 ;  /* 0x000006541c047896 */ /* 0x000fe20008000007 */
[----:B------:R-:W-:Y:S02]  /*3260*/  IMAD.MOV.U32 R8, RZ, RZ, 0xffff ;  /* 0x0000ffffff087424 */ /* 0x000fe400078e00ff */
[----:B-1----:R-:W-:Y:S02]  /*3270*/  IMAD.MOV.U32 R6, RZ, RZ, 0x4 ;  /* 0x00000004ff067424 */ /* 0x002fe400078e00ff */
[----:B------:R-:W-:Y:S01]  /*3280*/  IMAD.SHL.U32 R9, R10, 0x20, RZ ;  /* 0x000000200a097824 */ /* 0x000fe200078e00ff */
[----:B------:R-:W-:Y:S02]  /*3290*/  MOV R5, UR4 ;  /* 0x0000000400057c02 */ /* 0x000fe40008000f00 */
[-C--:B------:R-:W-:Y:S01]  /*32a0*/  SHF.L.U32 R8, R8, R10.reuse, RZ ;  /* 0x0000000a08087219 */ /* 0x080fe200000006ff */
[----:B------:R1:W-:Y:S01]  /*32b0*/  SYNCS.ARRIVE.TRANS64.RED RZ, [UR4], R6 ;  /* 0x00000006ffff79a7 */ /* 0x0003e20008000404 */
[----:B------:R-:W-:Y:S01]  /*32c0*/  SHF.L.U32 R7, R0, R10, RZ ;  /* 0x0000000a00077219 */ /* 0x000fe200000006ff */
[----:B------:R1:W-:Y:S04]  /*32d0*/  STS [UR6+0x110], R9 ;  /* 0x00011009ff007988 */ /* 0x0003e80008000806 */
[----:B------:R1:W-:Y:S04]  /*32e0*/  STAS [R4.64], R10 ;  /* 0x0000000a04007dbd */ /* 0x0003e8000c0008ff */
[----:B------:R1:W-:Y:S04]  /*32f0*/  ATOMS.OR RZ, [UR5+0x14], R8 ;  /* 0x00001408ffff798c */ /* 0x0003e8000b000005 */
[----:B------:R1:W-:Y:S04]  /*3300*/  ATOMS.OR RZ, [UR5+0x18], R7 ;  /* 0x00001807ffff798c */ /* 0x0003e8000b000005 */
[----:B------:R1:W-:Y:S02]  /*3310*/  ATOMS.XOR RZ, [UR5+0x10], R0 ;  /* 0x00001000ffff798c */ /* 0x0003e4000b800005 */
.L_x_58:
[----:B------:R-:W-:Y:S05]  /*3320*/  BSYNC B0 ;  /* 0x0000000000007941 */ /* 0x000fea0003800000 */
.L_x_57:
[----:B------:R-:W-:Y:S05]  /*3330*/  BRA.U UP1, `(.L_x_63) ;  /* 0x00000001016c7547 */ /* 0x000fea000b800000 */
[----:B------:R-:W-:-:S03]  /*3340*/  UMOV UR4, 0xffffffff ;  /* 0xffffffff00047882 */ /* 0x000fc60000000000 */
[----:B------:R-:W-:Y:S05]  /*3350*/  BRA.DIV UR4, `(.L_x_64) ;  /* 0x0000003e04587947 */ /* 0x000fea000b800000 */
[----:B------:R-:W-:-:S13]  /*3360*/  ELECT P0, URZ, PT ;  /* 0x0000000000ff782f */ /* 0x000fda0003800000 */
.L_x_130:
[----:B------:R-:W-:Y:S05]  /*3370*/  @!P0 BRA `(.L_x_63) ;  /* 0x00000000005c8947 */ /* 0x000fea0003800000 */
[----:B-1----:R-:W1:Y:S02]  /*3380*/  LDS R4, [UR5+0x10] ;  /* 0x00001005ff047984 */ /* 0x002e640008000800 */
[----:B-1----:R-:W-:-:S04]  /*3390*/  SHF.L.U32 R4, R4, 0x1f, RZ ;  /* 0x0000001f04047819 */ /* 0x002fc800000006ff */
[----:B------:R-:W1:Y:S02]  /*33a0*/  SYNCS.PHASECHK.TRANS64.TRYWAIT P0, [UR5+0x8], R4 ;  /* 0x00000804ff0075a7 */ /* 0x000e640008001105 */
[----:B-1----:R-:W-:Y:S05]  /*33b0*/  @P0 BRA `(.L_x_65) ;  /* 0x0000000000080947 */ /* 0x002fea0003800000 */
[----:B------:R-:W1:Y:S02]  /*33c0*/  SYNCS.PHASECHK.TRANS64.TRYWAIT P0, [UR5+0x8], R4 ;  /* 0x00000804ff0075a7 */ /* 0x000e640008001105 */
[----:B-1----:R-:W-:Y:S05]  /*33d0*/  @!P0 BRA `(.L_x_66) ;  /* 0x0000003c005c8947 */ /* 0x002fea0003800000 */
.L_x_65:
[----:B------:R-:W2:Y:S01]  /*33e0*/  LDS R6, [UR6+0x110] ;  /* 0x00011006ff067984 */ /* 0x000ea20008000800 */
[----:B-1----:R-:W-:Y:S02]  /*33f0*/  HFMA2 R0, -RZ, RZ, 0, 5.9604644775390625e-08 ;  /* 0x00000001ff007431 */ /* 0x002fe400000001ff */
[----:B------:R-:W-:Y:S01]  /*3400*/  IMAD.MOV.U32 R4, RZ, RZ, 0xffff ;  /* 0x0000ffffff047424 */ /* 0x000fe200078e00ff */
[----:B------:R-:W-:Y:S01]  /*3410*/  UPRMT UR4, UR28, 0x654, UR7 ;  /* 0x000006541c047896 */ /* 0x000fe20008000007 */
[----:B--2---:R-:W-:-:S03]  /*3420*/  IMAD.SHL.U32 R5, R6, 0x20, RZ ;  /* 0x0000002006057824 */ /* 0x004fc600078e00ff */
[-C--:B------:R-:W-:Y:S02]  /*3430*/  SHF.L.U32 R4, R4, R6.reuse, RZ ;  /* 0x0000000604047219 */ /* 0x080fe400000006ff */
[----:B------:R-:W-:Y:S01]  /*3440*/  SHF.L.U32 R6, R0, R6, RZ ;  /* 0x0000000600067219 */ /* 0x000fe200000006ff */
[----:B------:R2:W-:Y:S04]  /*3450*/  STS [UR6+0x110], R5 ;  /* 0x00011005ff007988 */ /* 0x0005e80008000806 */
[----:B------:R2:W-:Y:S04]  /*3460*/  ATOMS.OR RZ, [UR5+0x14], R4 ;  /* 0x00001404ffff798c */ /* 0x0005e8000b000005 */
[----:B------:R2:W-:Y:S01]  /*3470*/  ATOMS.OR RZ, [UR5+0x18], R6 ;  /* 0x00001806ffff798c */ /* 0x0005e2000b000005 */
[----:B------:R-:W-:Y:S03]  /*3480*/  SYNCS.ARRIVE.TRANS64.RED.A1T0 RZ, [UR4], RZ ;  /* 0x000000ffffff79a7 */ /* 0x000fe60008100404 */
[----:B------:R2:W-:Y:S01]  /*3490*/  ATOMS.XOR RZ, [UR5+0x10], R0 ;  /* 0x00001000ffff798c */ /* 0x0005e2000b800005 */
[----:B------:R-:W-:Y:S05]  /*34a0*/  BRA `(.L_x_63) ;  /* 0x0000000000107947 */ /* 0x000fea0003800000 */
.L_x_56:
[----:B------:R-:W-:Y:S02]  /*34b0*/  MOV R0, 0xffffffff ;  /* 0xffffffff00007802 */ /* 0x000fe40000000f00 */
[----:B------:R-:W-:-:S03]  /*34c0*/  MOV R4, 0x34f0 ;  /* 0x000034f000047802 */ /* 0x000fc60000000f00 */
[----:B------:R1:W-:Y:S04]  /*34d0*/  STS [UR6+0x110], R0 ;  /* 0x00011000ff007988 */ /* 0x0003e80008000806 */
[----:B-1---5:R-:W-:Y:S05]  /*34e0*/  CALL.REL.NOINC `($__internal_1_$__cuda_sm10x_tcgen05_guardrail_trap_phase_invalid_during_alloc) ;  /* 0x0000004000647944 */ /* 0x022fea0003c00000 */
.L_x_63:
[----:B------:R-:W-:Y:S05]  /*34f0*/  WARPSYNC.ALL ;  /* 0x0000000000007948 */ /* 0x000fea0003800000 */
[----:B------:R-:W3:Y:S01]  /*3500*/  S2UR UR4, SR_CgaCtaId ;  /* 0x00000000000479c3 */ /* 0x000ee20000008800 */
[----:B------:R-:W-:Y:S01]  /*3510*/  UMOV UR13, 0x400 ;  /* 0x00000400000d7882 */ /* 0x000fe20000000000 */
[----:B------:R-:W-:-:S06]  /*3520*/  NOP ;  /* 0x0000000000007918 */ /* 0x000fcc0000000000 */
[----:B------:R-:W-:Y:S06]  /*3530*/  BAR.ARV 0x6, 0xa0 ;  /* 0x0182800000007b1d */ /* 0x000fec0000002000 */
[----:B------:R-:W4:Y:S01]  /*3540*/  LDCU UR6, c[0x0][0x38c] ;  /* 0x00007180ff0677ac */ /* 0x000f220008000800 */
[----:B------:R-:W-:Y:S01]  /*3550*/  LOP3.LUT R3, R3, 0xffff, RZ, 0xc0, !PT ;  /* 0x0000ffff03037812 */ /* 0x000fe200078ec0ff */
[----:B-1----:R-:W-:Y:S01]  /*3560*/  IMAD.MOV.U32 R9, RZ, RZ, 0x1 ;  /* 0x00000001ff097424 */ /* 0x002fe200078e00ff */
[----:B------:R-:W-:Y:S01]  /*3570*/  LOP3.LUT R2, R2, 0xffff, RZ, 0xc0, !PT ;  /* 0x0000ffff02027812 */ /* 0x000fe200078ec0ff */
[----:B------:R-:W-:Y:S01]  /*3580*/  IMAD.MOV.U32 R8, RZ, RZ, RZ ;  /* 0x000000ffff087224 */ /* 0x000fe200078e00ff */
[----:B------:R-:W-:Y:S01]  /*3590*/  R2UR UR16, R3 ;  /* 0x00000000031072ca */ /* 0x000fe200000e0000 */
[----:B------:R-:W-:Y:S01]  /*35a0*/  UMOV UR20, URZ ;  /* 0x000000ff00147c82 */ /* 0x000fe20008000000 */
[----:B------:R-:W-:-:S02]  /*35b0*/  R2UR UR24, R2 ;  /* 0x00000000021872ca */ /* 0x000fc400000e0000 */
[----:B------:R-:W-:Y:S01]  /*35c0*/  CS2R R2, SRZ ;  /* 0x0000000000027805 */ /* 0x000fe2000001ff00 */
[----:B------:R-:W-:Y:S01]  /*35d0*/  UMOV UR10, URZ ;  /* 0x000000ff000a7c82 */ /* 0x000fe20008000000 */
[----:B---3--:R-:W-:Y:S02]  /*35e0*/  ULEA UR13, UR4, UR13, 0x18 ;  /* 0x0000000d040d7291 */ /* 0x008fe4000f8ec0ff */
[----:B------:R-:W-:Y:S02]  /*35f0*/  UISETP.NE.AND UP3, UPT, UR27, URZ, UPT ;  /* 0x000000ff1b00728c */ /* 0x000fe4000bf65270 */
[----:B------:R-:W-:Y:S02]  /*3600*/  UIADD3 UR5, UPT, UPT, UR13, 0x2400, URZ ;  /* 0x000024000d057890 */ /* 0x000fe4000fffe0ff */
[----:B------:R-:W-:Y:S02]  /*3610*/  UIADD3 UR4, UPT, UPT, UR13, 0x4400, URZ ;  /* 0x000044000d047890 */ /* 0x000fe4000fffe0ff */
[----:B----4-:R-:W-:Y:S01]  /*3620*/  UIADD3 UR6, UPT, UPT, UR6, 0x1f, URZ ;  /* 0x0000001f06067890 */ /* 0x010fe2000fffe0ff */
[----:B--2---:R-:W1:Y:S01]  /*3630*/  LDS R0, [UR13+0x110] ;  /* 0x0001100dff007984 */ /* 0x004e620008000800 */
[----:B------:R-:W-:-:S02]  /*3640*/  USHF.R.U32.HI UR5, URZ, 0x4, UR5 ;  /* 0x00000004ff057899 */ /* 0x000fc40008011605 */
[----:B------:R-:W-:Y:S02]  /*3650*/  USHF.R.S32.HI UR21, URZ, 0x1f, UR6 ;  /* 0x0000001fff157899 */ /* 0x000fe40008011406 */
[----:B------:R-:W-:Y:S02]  /*3660*/  USHF.R.U32.HI UR4, URZ, 0x4, UR4 ;  /* 0x00000004ff047899 */ /* 0x000fe40008011604 */
[----:B------:R-:W-:Y:S02]  /*3670*/  ULEA.HI UR21, UR21, UR6, URZ, 0x5 ;  /* 0x0000000615157291 */ /* 0x000fe4000f8f28ff */
[----:B------:R-:W-:Y:S02]  /*3680*/  ULOP3.LUT UR5, UR5, 0x3fff, URZ, 0xc0, !UPT ;  /* 0x00003fff05057892 */ /* 0x000fe4000f8ec0ff */
[----:B------:R-:W-:Y:S02]  /*3690*/  USHF.R.S32.HI UR21, URZ, 0x5, UR21 ;  /* 0x00000005ff157899 */ /* 0x000fe40008011415 */
[----:B------:R-:W-:-:S02]  /*36a0*/  ULOP3.LUT UR18, UR4, 0x3fff, URZ, 0xc0, !UPT ;  /* 0x00003fff04127892 */ /* 0x000fc4000f8ec0ff */
[----:B------:R-:W-:Y:S02]  /*36b0*/  UISETP.LT.AND UP0, UPT, UR21, 0x1, UPT ;  /* 0x000000011500788c */ /* 0x000fe4000bf01270 */
[----:B------:R-:W-:Y:S02]  /*36c0*/  ULOP3.LUT UR17, UR5, 0x10000, URZ, 0xfc, !UPT ;  /* 0x0001000005117892 */ /* 0x000fe4000f8efcff */
[----:B------:R-:W-:Y:S02]  /*36d0*/  ULOP3.LUT UR18, UR18, 0x10000, URZ, 0xfc, !UPT ;  /* 0x0001000012127892 */ /* 0x000fe4000f8efcff */
[----:B------:R-:W-:Y:S01]  /*36e0*/  USEL UR25, UR21, 0x1, !UP0 ;  /* 0x0000000115197887 */ /* 0x000fe2000c000000 */
[----:B------:R-:W-:Y:S01]  /*36f0*/  UMOV UR11, URZ ;  /* 0x000000ff000b7c82 */ /* 0x000fe20008000000 */
[----:B------:R-:W-:Y:S01]  /*3700*/  UMOV UR22, 0x0 ;  /* 0x0000000000167882 */ /* 0x000fe20000000000 */
[----:B------:R-:W-:Y:S01]  /*3710*/  UMOV UR23, 0x81004a0 ;  /* 0x081004a000177882 */ /* 0x000fe20000000000 */
[----:B-1----:R-:W-:-:S15]  /*3720*/  R2UR UR26, R0 ;  /* 0x00000000001a72ca */ /* 0x002fde00000e0000 */
.L_x_74:
[C---:B------:R-:W-:Y:S02]  /*3730*/  LEA R0, R8.reuse, UR13, 0x3 ;  /* 0x0000000d08007c11 */ /* 0x040fe4000f8e18ff */
[----:B------:R-:W-:Y:S02]  /*3740*/  SHF.L.U32 R4, R3, 0x1f, RZ ;  /* 0x0000001f03047819 */ /* 0x000fe400000006ff */
[----:B------:R-:W-:Y:S02]  /*3750*/  LEA R5, R8, UR13, 0x4 ;  /* 0x0000000d08057c11 */ /* 0x000fe4000f8e20ff */
[----:B------:R-:W1:Y:S02]  /*3760*/  SYNCS.PHASECHK.TRANS64.TRYWAIT P0, [R0+URZ+0x60], R4 ;  /* 0x00006004000075a7 */ /* 0x000e6400080011ff */
[----:B-1-3--:R-:W-:Y:S05]  /*3770*/  @!P0 BRA `(.L_x_67) ;  /* 0x00000038008c8947 */ /* 0x00afea0003800000 */
.L_x_131:
[----:B-1----:R-:W1:Y:S01]  /*3780*/  LDS.128 R4, [R5+0xf0] ;  /* 0x0000f00005047984 */ /* 0x002e620000000c00 */
[----:B------:R-:W-:Y:S02]  /*3790*/  VIADD R0, R0, 0x70 ;  /* 0x0000007000007836 */ /* 0x000fe40000000000 */
[----:B------:R-:W-:Y:S01]  /*37a0*/  VIADD R8, R8, 0x1 ;  /* 0x0000000108087836 */ /* 0x000fe20000000000 */
[----:B------:R-:W-:Y:S01]  /*37b0*/  @!PT LDS RZ, [RZ] ;  /* 0x00000000fffff984 */ /* 0x000fe20000000800 */
[----:B------:R-:W-:Y:S01]  /*37c0*/  @!PT LDS RZ, [RZ] ;  /* 0x00000000fffff984 */ /* 0x000fe20000000800 */
[----:B------:R-:W-:Y:S01]  /*37d0*/  @!PT LDS RZ, [RZ] ;  /* 0x00000000fffff984 */ /* 0x000fe20000000800 */
[----:B------:R-:W-:Y:S01]  /*37e0*/  @!PT LDS RZ, [RZ] ;  /* 0x00000000fffff984 */ /* 0x000fe20000000800 */
[----:B------:R2:W-:Y:S06]  /*37f0*/  MEMBAR.ALL.CTA ;  /* 0x0000000000007992 */ /* 0x0005ec0000008000 */
[----:B--2---:R-:W2:Y:S01]  /*3800*/  FENCE.VIEW.ASYNC.S ;  /* 0x00000000000073c6 */ /* 0x004ea20000000000 */
[----:B------:R-:W-:-:S04]  /*3810*/  PRMT R0, RZ, 0x654, R0 ;  /* 0x00000654ff007816 */ /* 0x000fc80000000000 */
[----:B--2---:R2:W-:Y:S01]  /*3820*/  SYNCS.ARRIVE.TRANS64.RED.A1T0 RZ, [R0+URZ], RZ ;  /* 0x000000ff00ff79a7 */ /* 0x0045e200081004ff */
[----:B-1----:R-:W-:Y:S01]  /*3830*/  LOP3.LUT P1, RZ, R6, 0x1, RZ, 0xc0, !PT ;  /* 0x0000000106ff7812 */ /* 0x002fe2000782c0ff */
[----:B--2---:R-:W-:-:S12]  /*3840*/  BRA.U UP3, `(.L_x_68) ;  /* 0x0000000103cc7547 */ /* 0x004fd8000b800000 */
[----:B------:R-:W1:Y:S01]  /*3850*/  LDCU UR4, c[0x0][0x38c] ;  /* 0x00007180ff0477ac */ /* 0x000e620008000800 */
[----:B------:R-:W-:Y:S02]  /*3860*/  PLOP3.LUT P2, PT, PT, PT, PT, 0x80, 0x8 ;  /* 0x000000000008781c */ /* 0x000fe40003f4f070 */
[----:B------:R-:W-:Y:S01]  /*3870*/  SHF.L.U32 R4, R9, 0x1f, RZ ;  /* 0x0000001f09047819 */ /* 0x000fe200000006ff */
[----:B------:R-:W-:Y:S02]  /*3880*/  ULEA UR19, UR20, UR13, 0x3 ;  /* 0x0000000d14137291 */ /* 0x000fe4000f8e18ff */
[----:B-1----:R-:W-:-:S06]  /*3890*/  UISETP.GE.AND UP0, UPT, UR4, 0x1, UPT ;  /* 0x000000010400788c */ /* 0x002fcc000bf06270 */
[----:B------:R-:W-:-:S05]  /*38a0*/  PLOP3.LUT P0, PT, PT, PT, UP0, 0x80, 0x8 ;  /* 0x000000000008781c */ /* 0x000fca0003f0f008 */
[----:B------:R-:W-:-:S08]  /*38b0*/  @UP0 ULEA UR4, UR10, UR13, 0x3 ;  /* 0x0000000d0a040291 */ /* 0x000fd0000f8e18ff */
[----:B------:R-:W-:-:S04]  /*38c0*/  @P0 SHF.L.U32 R0, R2, 0x1f, RZ ;  /* 0x0000001f02000819 */ /* 0x000fc800000006ff */
[----:B------:R1:W2:Y:S01]  /*38d0*/  @P0 SYNCS.PHASECHK.TRANS64.TRYWAIT P2, [UR4], R0 ;  /* 0x00000000ff0005a7 */ /* 0x0002a20008041104 */
[----:B------:R-:W3:Y:S02]  /*38e0*/  SYNCS.PHASECHK.TRANS64.TRYWAIT P0, [UR19+0xa0], R4 ;  /* 0x0000a004ff0075a7 */ /* 0x000ee40008001113 */
[----:B-123--:R-:W-:Y:S05]  /*38f0*/  @!P0 BRA `(.L_x_69) ;  /* 0x0000003800408947 */ /* 0x00efea0003800000 */
.L_x_133:
[----:B------:R-:W-:Y:S01]  /*3900*/  UMOV UR14, UR11 ;  /* 0x0000000b000e7c82 */ /* 0x000fe20008000000 */
[----:B------:R-:W-:Y:S05]  /*3910*/  BRA.U !UP0, `(.L_x_70) ;  /* 0x0000000108887547 */ /* 0x000fea000b800000 */
[----:B------:R-:W-:Y:S02]  /*3920*/  UIADD3 UR14, UPT, UPT, UR25, UR11, URZ ;  /* 0x0000000b190e7290 */ /* 0x000fe4000fffe0ff */
[----:B------:R-:W-:Y:S02]  /*3930*/  ULEA UR15, UR20, UR26, 0x5 ;  /* 0x0000001a140f7291 */ /* 0x000fe4000f8e28ff */
[----:B------:R-:W-:Y:S01]  /*3940*/  UPLOP3.LUT UP2, UPT, UPT, UPT, UPT, 0x40, 0x4 ;  /* 0x000000000004789c */ /* 0x000fe20003f4e870 */
[----:B------:R-:W-:Y:S01]  /*3950*/  UMOV UR12, UR21 ;  /* 0x00000015000c7c82 */ /* 0x000fe20008000000 */
[----:B------:R-:W-:-:S09]  /*3960*/  UMOV UR5, UR10 ;  /* 0x0000000a00057c82 */ /* 0x000fd20008000000 */
.L_x_73:
[----:B--2---:R-:W-:Y:S01]  /*3970*/  ULEA UR6, UR5, UR13, 0x3 ;  /* 0x0000000d05067291 */ /* 0x004fe2000f8e18ff */
[----:B---3--:R-:W-:Y:S11]  /*3980*/  @P2 BRA `(.L_x_71) ;  /* 0x00000000000c2947 */ /* 0x008ff60003800000 */
[----:B-1----:R-:W-:Y:S04]  /*3990*/  SHF.L.U32 R4, R2, 0x1f, RZ ;  /* 0x0000001f02047819 */ /* 0x002fe800000006ff */
[----:B------:R-:W1:Y:S02]  /*39a0*/  SYNCS.PHASECHK.TRANS64.TRYWAIT P0, [UR6], R4 ;  /* 0x00000004ff0075a7 */ /* 0x000e640008001106 */
[----:B-1----:R-:W-:Y:S05]  /*39b0*/  @!P0 BRA `(.L_x_72) ;  /* 0x0000003800288947 */ /* 0x002fea0003800000 */
.L_x_71:
[----:B------:R-:W-:Y:S01]  /*39c0*/  UISETP.NE.AND UP0, UPT, UR12, 0x1, UPT ;  /* 0x000000010c00788c */ /* 0x000fe2000bf05270 */
[----:B------:R-:W-:Y:S01]  /*39d0*/  PLOP3.LUT P2, PT, PT, PT, PT, 0x80, 0x8 ;  /* 0x000000000008781c */ /* 0x000fe20003f4f070 */
[----:B------:R-:W-:Y:S02]  /*39e0*/  UIADD3 UR4, UPT, UPT, UR5, 0x1, URZ ;  /* 0x0000000105047890 */ /* 0x000fe4000fffe0ff */
[----:B------:R-:W-:Y:S02]  /*39f0*/  ULEA UR8, UR5, UR18, 0x6 ;  /* 0x0000001205087291 */ /* 0x000fe4000f8e30ff */
[----:B------:R-:W-:Y:S01]  /*3a00*/  UISETP.NE.AND UP1, UPT, UR4, 0x4, UPT ;  /* 0x000000040400788c */ /* 0x000fe2000bf25270 */
[----:B------:R-:W-:Y:S01]  /*3a10*/  PLOP3.LUT P0, PT, PT, PT, UP0, 0x80, 0x8 ;  /* 0x000000000008781c */ /* 0x000fe20003f0f008 */
[----:B------:R-:W-:Y:S02]  /*3a20*/  UIADD3 UR11, UPT, UPT, UR11, 0x1, URZ ;  /* 0x000000010b0b7890 */ /* 0x000fe4000fffe0ff */
[----:B------:R-:W-:Y:S02]  /*3a30*/  USEL UR7, URZ, 0x1, UP1 ;  /* 0x00000001ff077887 */ /* 0x000fe40008800000 */
[----:B------:R-:W-:Y:S01]  /*3a40*/  USEL UR10, UR4, URZ, UP1 ;  /* 0x000000ff040a7287 */ /* 0x000fe20008800000 */
[----:B------:R-:W-:Y:S01]  /*3a50*/  UMOV UR9, 0xc0004010 ;  /* 0xc000401000097882 */ /* 0x000fe20000000000 */
[----:B------:R-:W-:Y:S02]  /*3a60*/  UIADD3 UR12, UPT, UPT, UR12, -0x1, URZ ;  /* 0xffffffff0c0c7890 */ /* 0x000fe4000fffe0ff */
[----:B------:R-:W-:Y:S01]  /*3a70*/  LOP3.LUT R2, R2, UR7, RZ, 0x3c, !PT ;  /* 0x0000000702027c12 */ /* 0x000fe2000f8e3cff */
[----:B------:R-:W-:Y:S01]  /*3a80*/  @UP0 ULEA UR4, UR10, UR13, 0x3 ;  /* 0x0000000d0a040291 */ /* 0x000fe2000f8e18ff */
[----:B------:R-:W-:Y:S02]  /*3a90*/  UMOV UR7, 0xc0004010 ;  /* 0xc000401000077882 */ /* 0x000fe40000000000 */
[----:B-1----:R-:W-:Y:S01]  /*3aa0*/  @P0 SHF.L.U32 R0, R2, 0x1f, RZ ;  /* 0x0000001f02000819 */ /* 0x002fe200000006ff */
[----:B------:R-:W-:Y:S05]  /*3ab0*/  UISETP.NE.AND UP0, UPT, UR11, UR14, UPT ;  /* 0x0000000e0b00728c */ /* 0x000fea000bf05270 */
[----:B------:R2:W3:Y:S01]  /*3ac0*/  @P0 SYNCS.PHASECHK.TRANS64.TRYWAIT P2, [UR4], R0 ;  /* 0x00000000ff0005a7 */ /* 0x0004e20008041104 */
[----:B------:R-:W-:Y:S02]  /*3ad0*/  UIADD3 UR4, UPT, UPT, UR6, 0x20, URZ ;  /* 0x0000002006047890 */ /* 0x000fe4000fffe0ff */
[----:B------:R-:W-:Y:S03]  /*3ae0*/  ULEA UR6, UR5, UR17, 0x7 ;  /* 0x0000001105067291 */ /* 0x000fe6000f8e38ff */
[----:B------:R-:W-:Y:S06]  /*3af0*/  UMOV UR5, UR10 ;  /* 0x0000000a00057c82 */ /* 0x000fec0008000000 */
[----:B------:R2:W-:Y:S01]  /*3b00*/  UTCIMMA.2CTA gdesc[UR6], gdesc[UR8], tmem[UR15], tmem[UR22], idesc[UR23], UP2 ;  /* 0x00ff1608060075ea */ /* 0x0005e2000920010f */
[----:B------:R-:W-:Y:S01]  /*3b10*/  UPLOP3.LUT UP2, UPT, UPT, UPT, UPT, 0x80, 0x8 ;  /* 0x000000000008789c */ /* 0x000fe20003f4f070 */
[----:B------:R2:W-:Y:S01]  /*3b20*/  UTCBAR.2CTA.MULTICAST [UR4], URZ, UR16 ;  /* 0x000000ff040073e9 */ /* 0x0005e20008200810 */
[----:B------:R-:W-:Y:S09]  /*3b30*/  BRA.U UP0, `(.L_x_73) ;  /* 0xfffffffd008c7547 */ /* 0x000ff2000b83ffff */
.L_x_70:
[----:B--2---:R-:W-:Y:S01]  /*3b40*/  UIADD3 UR4, UPT, UPT, UR19, 0x80, URZ ;  /* 0x0000008013047890 */ /* 0x004fe2000fffe0ff */
[----:B------:R-:W-:-:S08]  /*3b50*/  UMOV UR11, UR14 ;  /* 0x0000000e000b7c82 */ /* 0x000fd00008000000 */
[----:B------:R2:W-:Y:S01]  /*3b60*/  UTCBAR.2CTA.MULTICAST [UR4], URZ, UR24 ;  /* 0x000000ff040073e9 */ /* 0x0005e20008200818 */
[----:B------:R-:W-:Y:S02]  /*3b70*/  NOP ;  /* 0x0000000000007918 */ /* 0x000fe40000000000 */
.L_x_68:
[----:B--2---:R-:W-:Y:S01]  /*3b80*/  UIADD3 UR4, UPT, UPT, UR20, 0x1, URZ ;  /* 0x0000000114047890 */ /* 0x004fe2000fffe0ff */
[----:B------:R-:W-:-:S03]  /*3b90*/  ISETP.NE.AND P0, PT, R8, 0x2, PT ;  /* 0x000000020800780c */ /* 0x000fc60003f05270 */
[----:B------:R-:W-:Y:S01]  /*3ba0*/  UISETP.NE.AND UP0, UPT, UR4, 0x4, UPT ;  /* 0x000000040400788c */ /* 0x000fe2000bf05270 */
[----:B-1----:R-:W-:Y:S02]  /*3bb0*/  SEL R0, RZ, 0x1, P0 ;  /* 0x00000001ff007807 */ /* 0x002fe40000000000 */
[----:B------:R-:W-:Y:S01]  /*3bc0*/  SEL R8, R8, RZ, P0 ;  /* 0x000000ff08087207 */ /* 0x000fe20000000000 */
[----:B------:R-:W-:Y:S01]  /*3bd0*/  USEL UR5, URZ, 0x1, UP0 ;  /* 0x00000001ff057887 */ /* 0x000fe20008000000 */
[----:B------:R-:W-:Y:S01]  /*3be0*/  LOP3.LUT R3, R3, R0, RZ, 0x3c, !PT ;  /* 0x0000000003037212 */ /* 0x000fe200078e3cff */
[----:B------:R-:W-:-:S04]  /*3bf0*/  USEL UR20, UR4, URZ, UP0 ;  /* 0x000000ff04147287 */ /* 0x000fc80008000000 */
[----:B------:R-:W-:Y:S01]  /*3c00*/  LOP3.LUT R9, R9, UR5, RZ, 0x3c, !PT ;  /* 0x0000000509097c12 */ /* 0x000fe2000f8e3cff */
[----:B------:R-:W-:Y:S07]  /*3c10*/  @P1 BRA `(.L_x_74) ;  /* 0xfffffff800c41947 */ /* 0x000fee000383ffff */
[----:B------:R-:W1:Y:S01]  /*3c20*/  S2UR UR8, SR_CgaCtaId ;  /* 0x00000000000879c3 */ /* 0x000e620000008800 */
[----:B------:R-:W-:Y:S01]  /*3c30*/  ELECT P0, URZ, PT ;  /* 0x0000000000ff782f */ /* 0x000fe20003800000 */
[----:B------:R-:W-:Y:S01]  /*3c40*/  HFMA2 R0, -RZ, RZ, 0, 5.9604644775390625e-08 ;  /* 0x00000001ff007431 */ /* 0x000fe200000001ff */
[----:B------:R-:W-:-:S05]  /*3c50*/  UMOV UR4, 0x40 ;  /* 0x0000004000047882 */ /* 0x000fca0000000000 */
[----:B------:R-:W-:Y:S01]  /*3c60*/  UVIRTCOUNT.DEALLOC.SMPOOL 0x80 ;  /* 0x000000800000784c */ /* 0x000fe20000000000 */
[----:B------:R-:W-:Y:S02]  /*3c70*/  UISETP.NE.AND UP1, UPT, UR27, URZ, UPT ;  /* 0x000000ff1b00728c */ /* 0x000fe4000bf25270 */
[----:B-1----:R-:W-:-:S09]  /*3c80*/  ULEA UR8, UR8, UR4, 0x18 ;  /* 0x0000000408087291 */ /* 0x002fd2000f8ec0ff */
[----:B------:R1:W-:Y:S01]  /*3c90*/  @P0 STS.U8 [UR8+0x1c], R0 ;  /* 0x00001c00ff000988 */ /* 0x0003e20008000008 */
[----:B------:R-:W-:Y:S05]  /*3ca0*/  BRA.U UP1, `(.L_x_75) ;  /* 0x0000000101a07547 */ /* 0x000fea000b800000 */
[----:B------:R-:W-:Y:S01]  /*3cb0*/  UIADD3 UR7, UPT, UPT, UR13, 0xa0, URZ ;  /* 0x000000a00d077890 */ /* 0x000fe2000fffe0ff */
[----:B------:R-:W-:-:S03]  /*3cc0*/  SHF.L.U32 R2, R9, 0x1f, RZ ;  /* 0x0000001f09027819 */ /* 0x000fc600000006ff */
[----:B------:R-:W-:-:S09]  /*3cd0*/  ULEA UR4, UR20, UR7, 0x3 ;  /* 0x0000000714047291 */ /* 0x000fd2000f8e18ff */
[----:B------:R-:W2:Y:S02]  /*3ce0*/  SYNCS.PHASECHK.TRANS64.TRYWAIT P0, [UR4], R2 ;  /* 0x00000002ff0075a7 */ /* 0x000ea40008001104 */
[----:B--2---:R-:W-:Y:S05]  /*3cf0*/  @!P0 BRA `(.L_x_76) ;  /* 0x0000003400708947 */ /* 0x004fea0003800000 */
.L_x_136:
        /* <DEDUP_REMOVED lines=9> */
.L_x_138:
        /* <DEDUP_REMOVED lines=9> */
.L_x_140:
[----:B------:R-:W-:-:S04]  /*3e20*/  UIADD3 UR4, UPT, UPT, UR4, 0x1, URZ ;  /* 0x0000000104047890 */ /* 0x000fc8000fffe0ff */
[----:B------:R-:W-:-:S04]  /*3e30*/  UISETP.NE.AND UP0, UPT, UR4, 0x4, UPT ;  /* 0x000000040400788c */ /* 0x000fc8000bf05270 */
[----:B------:R-:W-:Y:S02]  /*3e40*/  USEL UR5, URZ, 0x1, UP0 ;  /* 0x00000001ff057887 */ /* 0x000fe40008000000 */
[----:B------:R-:W-:-:S04]  /*3e50*/  USEL UR4, UR4, URZ, UP0 ;  /* 0x000000ff04047287 */ /* 0x000fc80008000000 */
[----:B------:R-:W-:Y:S01]  /*3e60*/  ULEA UR4, UR4, UR7, 0x3 ;  /* 0x0000000704047291 */ /* 0x000fe2000f8e18ff */
[----:B------:R-:W-:-:S04]  /*3e70*/  LOP3.LUT R2, R2, UR5, RZ, 0x3c, !PT ;  /* 0x0000000502027c12 */ /* 0x000fc8000f8e3cff */
[----:B------:R-:W-:Y:S01]  /*3e80*/  SHF.L.U32 R2, R2, 0x1f, RZ ;  /* 0x0000001f02027819 */ /* 0x000fe200000006ff */
[----:B-1----:R-:W-:-:S04]  /*3e90*/  IMAD.U32 R0, RZ, RZ, UR4 ;  /* 0x00000004ff007e24 */ /* 0x002fc8000f8e00ff */
[----:B------:R1:W2:Y:S03]  /*3ea0*/  SYNCS.PHASECHK.TRANS64.TRYWAIT P0, [R0+URZ], R2 ;  /* 0x00000002000075a7 */ /* 0x0002a600080011ff */
[----:B--2---:R-:W-:Y:S05]  /*3eb0*/  @!P0 NANOSLEEP.SYNCS 0x989680 ;  /* 0x009896800000895d */ /* 0x004fea0003900000 */
[----:B------:R-:W2:Y:S02]  /*3ec0*/  @!P0 SYNCS.PHASECHK.TRANS64 P0, [R0+URZ], R2 ;  /* 0x00000002000085a7 */ /* 0x000ea400080010ff */
[----:B--2---:R-:W-:Y:S05]  /*3ed0*/  @P0 BRA `(.L_x_79) ;  /* 0x0000000000200947 */ /* 0x004fea0003800000 */
.L_x_80:
[----:B--2---:R2:W4:Y:S02]  /*3ee0*/  SYNCS.PHASECHK.TRANS64.TRYWAIT P0, [R0+URZ], R2 ;  /* 0x00000002000075a7 */ /* 0x00452400080011ff */
[----:B----4-:R-:W-:Y:S05]  /*3ef0*/  @!P0 NANOSLEEP.SYNCS 0x989680 ;  /* 0x009896800000895d */ /* 0x010fea0003900000 */
[----:B------:R-:W4:Y:S02]  /*3f00*/  @!P0 SYNCS.PHASECHK.TRANS64 P0, [R0+URZ], R2 ;  /* 0x00000002000085a7 */ /* 0x000f2400080010ff */
[----:B----4-:R-:W-:Y:S05]  /*3f10*/  @!P0 BRA `(.L_x_80) ;  /* 0xfffffffc00f08947 */ /* 0x010fea000383ffff */
[----:B------:R-:W-:Y:S05]  /*3f20*/  BRA `(.L_x_79) ;  /* 0x00000000000c7947 */ /* 0x000fea0003800000 */
.L_x_75:
[----:B------:R-:W-:-:S04]  /*3f30*/  UIADD3 UR4, UPT, UPT, UR13, 0xe0, URZ ;  /* 0x000000e00d047890 */ /* 0x000fc8000fffe0ff */
[----:B------:R-:W-:-:S09]  /*3f40*/  UPRMT UR4, UR28, 0x654, UR4 ;  /* 0x000006541c047896 */ /* 0x000fd20008000004 */
[----:B------:R-:W-:Y:S03]  /*3f50*/  SYNCS.ARRIVE.TRANS64.RED.A1T0 RZ, [UR4], RZ ;  /* 0x000000ffffff79a7 */ /* 0x000fe60008100404 */
.L_x_79:
[----:B-12---:R-:W-:Y:S01]  /*3f60*/  SHF.L.U32 R2, RZ, 0x1f, RZ ;  /* 0x0000001fff027819 */ /* 0x006fe200000006ff */
[----:B------:R-:W-:Y:S01]  /*3f70*/  UIADD3 UR4, UPT, UPT, UR13, 0xe0, URZ ;  /* 0x000000e00d047890 */ /* 0x000fe2000fffe0ff */
[----:B------:R-:W-:Y:S02]  /*3f80*/  PLOP3.LUT P0, PT, PT, PT, UP1, 0x80, 0x8 ;  /* 0x000000000008781c */ /* 0x000fe40003f0f018 */
[----:B------:R-:W1:Y:S02]  /*3f90*/  SYNCS.PHASECHK.TRANS64.TRYWAIT P1, [UR13+0xe0], R2 ;  /* 0x0000e002ff0075a7 */ /* 0x000e64000802110d */
[----:B-1----:R-:W-:Y:S09]  /*3fa0*/  @!P1 BRA `(.L_x_81) ;  /* 0x00000034000c9947 */ /* 0x002ff20003800000 */
.L_x_142:
[----:B------:R-:W-:Y:S01]  /*3fb0*/  @!UP1 UPRMT UR4, UR28, 0x654, UR4 ;  /* 0x000006541c049896 */ /* 0x000fe20008000004 */
[----:B------:R-:W-:Y:S01]  /*3fc0*/  UMOV UR5, 0xffff ;  /* 0x0000ffff00057882 */ /* 0x000fe20000000000 */
[----:B------:R-:W-:-:S07]  /*3fd0*/  UMOV UR6, 0x1 ;  /* 0x0000000100067882 */ /* 0x000fce0000000000 */
[----:B------:R-:W-:Y:S01]  /*3fe0*/  @!P0 SYNCS.ARRIVE.TRANS64.RED.A1T0 RZ, [UR4], RZ ;  /* 0x000000ffffff89a7 */ /* 0x000fe20008100404 */
[----:B------:R-:W-:Y:S01]  /*3ff0*/  NOP ;  /* 0x0000000000007918 */ /* 0x000fe20000000000 */
[----:B-1----:R-:W1:Y:S01]  /*4000*/  LDS R0, [UR8+0x14] ;  /* 0x00001408ff007984 */ /* 0x002e620008000800 */
[----:B------:R-:W-:-:S04]  /*4010*/  ULOP3.LUT UR4, UR26, 0xffff, URZ, 0xc0, !UPT ;  /* 0x0000ffff1a047892 */ /* 0x000fc8000f8ec0ff */
[----:B------:R-:W-:-:S04]  /*4020*/  USHF.R.U32.HI UR4, URZ, 0x5, UR4 ;  /* 0x00000005ff047899 */ /* 0x000fc80008011604 */
[----:B------:R-:W-:Y:S02]  /*4030*/  USHF.L.U32 UR5, UR5, UR4, URZ ;  /* 0x0000000405057299 */ /* 0x000fe400080006ff */
[----:B------:R-:W-:-:S04]  /*4040*/  USHF.L.U32 UR4, UR6, UR4, URZ ;  /* 0x0000000406047299 */ /* 0x000fc800080006ff */
[----:B-1----:R-:W-:-:S04]  /*4050*/  LOP3.LUT R0, R0, UR5, RZ, 0xc0, !PT ;  /* 0x0000000500007c12 */ /* 0x002fc8000f8ec0ff */
[----:B------:R-:W-:-:S13]  /*4060*/  ISETP.NE.AND P0, PT, R0, UR5, PT ;  /* 0x0000000500007c0c */ /* 0x000fda000bf05270 */
[----:B------:R-:W-:Y:S05]  /*4070*/  @P0 BRA `(.L_x_82) ;  /* 0x0000000000580947 */ /* 0x000fea0003800000 */
[----:B------:R-:W1:Y:S02]  /*4080*/  LDS R0, [UR8+0x18] ;  /* 0x00001808ff007984 */ /* 0x000e640008000800 */
[----:B-1----:R-:W-:-:S04]  /*4090*/  LOP3.LUT R0, R0, UR4, RZ, 0xc0, !PT ;  /* 0x0000000400007c12 */ /* 0x002fc8000f8ec0ff */
[----:B------:R-:W-:-:S13]  /*40a0*/  ISETP.NE.AND P0, PT, R0, UR4, PT ;  /* 0x0000000400007c0c */ /* 0x000fda000bf05270 */
[----:B------:R-:W-:Y:S05]  /*40b0*/  @P0 BRA `(.L_x_83) ;  /* 0x00000000003c0947 */ /* 0x000fea0003800000 */
[----:B------:R-:W1:Y:S01]  /*40c0*/  S2R R2, SR_LANEID ;  /* 0x0000000000027919 */ /* 0x000e620000000000 */
[----:B------:R-:W-:-:S06]  /*40d0*/  ULOP3.LUT UR5, URZ, UR5, URZ, 0x33, !UPT ;  /* 0x00000005ff057292 */ /* 0x000fcc000f8e33ff */
[----:B------:R-:W-:-:S04]  /*40e0*/  IMAD.U32 R0, RZ, RZ, UR5 ;  /* 0x00000005ff007e24 */ /* 0x000fc8000f8e00ff */
[----:B------:R2:W4:Y:S02]  /*40f0*/  REDUX UR7, R0 ;  /* 0x00000000000773c4 */ /* 0x0005240000000000 */
[----:B------:R1:W-:Y:S01]  /*4100*/  UTCATOMSWS.AND URZ, UR5 ;  /* 0x0000000500ff79e3 */ /* 0x0003e20008000000 */
[----:B--2---:R-:W-:Y:S01]  /*4110*/  LOP3.LUT R0, RZ, UR4, RZ, 0x33, !PT ;  /* 0x00000004ff007c12 */ /* 0x004fe2000f8e33ff */
[----:B------:R-:W-:Y:S02]  /*4120*/  VOTEU.ANY UR4, UPT, PT ;  /* 0x0000000000047886 */ /* 0x000fe400038e0100 */
[----:B------:R-:W-:Y:S02]  /*4130*/  UFLO.U32 UR4, UR4 ;  /* 0x00000004000472bd */ /* 0x000fe400080e0000 */
[----:B------:R-:W2:Y:S04]  /*4140*/  REDUX UR6, R0 ;  /* 0x00000000000673c4 */ /* 0x000ea80000000000 */
[----:B-1----:R-:W-:-:S02]  /*4150*/  ISETP.EQ.U32.AND P0, PT, R2, UR4, PT ;  /* 0x0000000402007c0c */ /* 0x002fc4000bf02070 */
[----:B----4-:R-:W-:-:S11]  /*4160*/  MOV R2, UR7 ;  /* 0x0000000700027c02 */ /* 0x010fd60008000f00 */
[----:B------:R1:W-:Y:S01]  /*4170*/  @P0 ATOMS.AND RZ, [UR8+0x14], R2 ;  /* 0x00001402ffff098c */ /* 0x0003e2000a800008 */
[----:B--2---:R-:W-:-:S05]  /*4180*/  IMAD.U32 R0, RZ, RZ, UR6 ;  /* 0x00000006ff007e24 */ /* 0x004fca000f8e00ff */
[----:B------:R1:W-:Y:S01]  /*4190*/  @P0 ATOMS.AND RZ, [UR8+0x18], R0 ;  /* 0x00001800ffff098c */ /* 0x0003e2000a800008 */
[----:B------:R-:W-:Y:S05]  /*41a0*/  BRA `(.L_x_84) ;  /* 0x0000000000147947 */ /* 0x000fea0003800000 */
.L_x_83:
[----:B------:R-:W-:Y:S02]  /*41b0*/  MOV R2, 0x41d0 ;  /* 0x000041d000027802 */ /* 0x000fe40000000f00 */
[----:B---3-5:R-:W-:Y:S05]  /*41c0*/  CALL.REL.NOINC `($__internal_0_$__cuda_sm10x_tcgen05_guardrail_trap_col_being_dealloced_not_returned_by_alloc) ;  /* 0x0000003400207944 */ /* 0x028fea0003c00000 */
[----:B------:R-:W-:Y:S05]  /*41d0*/  BRA `(.L_x_84) ;  /* 0x0000000000087947 */ /* 0x000fea0003800000 */
.L_x_82:
[----:B------:R-:W-:Y:S02]  /*41e0*/  MOV R2, 0x4200 ;  /* 0x0000420000027802 */ /* 0x000fe40000000f00 */
[----:B---3-5:R-:W-:Y:S05]  /*41f0*/  CALL.REL.NOINC `($__internal_2_$__cuda_sm10x_tcgen05_guardrail_trap_unallocated_columns_being_dealloced) ;  /* 0x00000034002c7944 */ /* 0x028fea0003c00000 */
.L_x_84:
[----:B------:R-:W-:Y:S01]  /*4200*/  NOP ;  /* 0x0000000000007918 */ /* 0x000fe20000000000 */
[----:B------:R-:W-:Y:S05]  /*4210*/  EXIT ;  /* 0x000000000000794d */ /* 0x000fea0003800000 */
.L_x_55:
[----:B------:R-:W-:-:S09]  /*4220*/  UISETP.NE.OR UP0, UPT, UR18, 0x3, !UP3 ;  /* 0x000000031200788c */ /* 0x000fd2000df05670 */
[----:B------:R-:W-:Y:S05]  /*4230*/  BRA.U UP0, `(.L_x_85) ;  /* 0x0000000d00087547 */ /* 0x000fea000b800000 */
[----:B------:R-:W1:Y:S01]  /*4240*/  LDCU UR26, c[0x0][0x370] ;  /* 0x00006e00ff1a77ac */ /* 0x000e620008000800 */
[----:B------:R-:W2:Y:S01]  /*4250*/  LDC.64 R16, c[0x0][0x348] ;  /* 0x0000d200ff107b82 */ /* 0x000ea20000000a00 */
[----:B------:R-:W-:Y:S02]  /*4260*/  HFMA2 R13, -RZ, RZ, 0, 0 ;  /* 0x00000000ff0d7431 */ /* 0x000fe400000001ff */
[----:B------:R-:W-:Y:S01]  /*4270*/  IMAD.MOV.U32 R15, RZ, RZ, 0x1 ;  /* 0x00000001ff0f7424 */ /* 0x000fe200078e00ff */
[----:B------:R-:W1:Y:S01]  /*4280*/  LDCU.128 UR28, c[0x0][0xb10] ;  /* 0x00016200ff1c77ac */ /* 0x000e620008000c00 */
[----:B------:R-:W-:Y:S01]  /*4290*/  IMAD.MOV.U32 R14, RZ, RZ, RZ ;  /* 0x000000ffff0e7224 */ /* 0x000fe200078e00ff */
[----:B------:R-:W-:Y:S01]  /*42a0*/  MOV R12, 0x1000 ;  /* 0x00001000000c7802 */ /* 0x000fe20000000f00 */
[----:B------:R-:W3:Y:S01]  /*42b0*/  LDCU UR25, c[0x0][0x374] ;  /* 0x00006e80ff1977ac */ /* 0x000ee20008000800 */
[----:B------:R-:W4:Y:S01]  /*42c0*/  LDC.64 R2, c[0x0][0x888] ;  /* 0x00022200ff027b82 */ /* 0x000f220000000a00 */
[----:B------:R-:W3:Y:S01]  /*42d0*/  LDCU UR16, c[0x0][0xb0c] ;  /* 0x00016180ff1077ac */ /* 0x000ee20008000800 */
[----:B------:R-:W2:Y:S06]  /*42e0*/  LDCU UR35, c[0x0][0xb20] ;  /* 0x00016400ff2377ac */ /* 0x000eac0008000800 */
[----:B------:R-:W4:Y:S01]  /*42f0*/  LDC.64 R4, c[0x0][0x890] ;  /* 0x00022400ff047b82 */ /* 0x000f220000000a00 */
[----:B------:R-:W2:Y:S01]  /*4300*/  LDCU UR4, c[0x0][0xb30] ;  /* 0x00016600ff0477ac */ /* 0x000ea20008000800 */
[----:B------:R-:W-:Y:S01]  /*4310*/  UMOV UR17, 0x400 ;  /* 0x0000040000117882 */ /* 0x000fe20000000000 */
[----:B-1----:R-:W-:-:S02]  /*4320*/  UIMAD.WIDE.U32 UR32, UR26, UR28, URZ ;  /* 0x0000001c1a2072a5 */ /* 0x002fc4000f8e00ff */
[----:B---3--:R-:W-:Y:S02]  /*4330*/  UIMAD.WIDE.U32 UR6, UR25, UR31, URZ ;  /* 0x0000001f190672a5 */ /* 0x008fe4000f8e00ff */
[----:B------:R-:W-:Y:S02]  /*4340*/  ULEA UR17, UR55, UR17, 0x18 ;  /* 0x0000001137117291 */ /* 0x000fe4000f8ec0ff */
[----:B------:R-:W-:Y:S02]  /*4350*/  UPLOP3.LUT UP3, UPT, UPT, UPT, UPT, 0x40, 0x4 ;  /* 0x000000000004789c */ /* 0x000fe40003f6e870 */
[----:B------:R-:W-:Y:S01]  /*4360*/  UIADD3 UR5, UPT, UPT, UR17, 0x40, URZ ;  /* 0x0000004011057890 */ /* 0x000fe2000fffe0ff */
[----:B------:R-:W-:Y:S01]  /*4370*/  UMOV UR32, UR33 ;  /* 0x0000002100207c82 */ /* 0x000fe20008000000 */
[----:B------:R-:W-:Y:S01]  /*4380*/  UMOV UR27, UR7 ;  /* 0x00000007001b7c82 */ /* 0x000fe20008000000 */
[----:B------:R-:W-:Y:S02]  /*4390*/  UISETP.GE.AND UP0, UPT, UR40, 0x1, UPT ;  /* 0x000000012800788c */ /* 0x000fe4000bf06270 */
[----:B------:R-:W-:Y:S01]  /*43a0*/  UISETP.NE.AND UP4, UPT, UR40, 0x1, UPT ;  /* 0x000000012800788c */ /* 0x000fe2000bf85270 */
[----:B------:R-:W1:Y:S01]  /*43b0*/  LDCU.64 UR14, c[0x0][0xb28] ;  /* 0x00016500ff0e77ac */ /* 0x000e620008000a00 */
[----:B------:R-:W-:-:S02]  /*43c0*/  UISETP.NE.AND UP6, UPT, UR16, 0x1, UPT ;  /* 0x000000011000788c */ /* 0x000fc4000bfc5270 */
[----:B------:R-:W-:Y:S02]  /*43d0*/  UISETP.NE.AND UP5, UPT, UR30, 0x1, UPT ;  /* 0x000000011e00788c */ /* 0x000fe4000bfa5270 */
[----:B------:R-:W-:Y:S02]  /*43e0*/  UPRMT UR55, UR55, 0x654, UR5 ;  /* 0x0000065437377896 */ /* 0x000fe40008000005 */
[----:B------:R-:W-:Y:S02]  /*43f0*/  USHF.R.U32.HI UR32, URZ, UR29, UR32 ;  /* 0x0000001dff207299 */ /* 0x000fe40008011620 */
[----:B--2---:R-:W-:Y:S02]  /*4400*/  USHF.R.U32.HI UR27, URZ, UR35, UR27 ;  /* 0x00000023ff1b7299 */ /* 0x004fe4000801161b */
[----:B------:R-:W-:-:S11]  /*4410*/  UISETP.NE.AND UP2, UPT, UR4, 0x1, UPT ;  /* 0x000000010400788c */ /* 0x000fd6000bf45270 */
.L_x_93:
[C---:B------:R-:W-:Y:S02]  /*4420*/  LEA R7, R14.reuse, UR17, 0x3 ;  /* 0x000000110e077c11 */ /* 0x040fe4000f8e18ff */
[----:B------:R-:W-:Y:S02]  /*4430*/  SHF.L.U32 R0, R13, 0x1f, RZ ;  /* 0x0000001f0d007819 */ /* 0x000fe400000006ff */
[----:B------:R-:W-:Y:S02]  /*4440*/  LEA R8, R14, UR17, 0x4 ;  /* 0x000000110e087c11 */ /* 0x000fe4000f8e20ff */
[----:B--2---:R-:W2:Y:S02]  /*4450*/  SYNCS.PHASECHK.TRANS64.TRYWAIT P0, [R7+URZ+0x60], R0 ;  /* 0x00006000070075a7 */ /* 0x004ea400080011ff */
[----:B--2---:R-:W-:Y:S05]  /*4460*/  @!P0 BRA `(.L_x_86) ;  /* 0x0000002c00f48947 */ /* 0x004fea0003800000 */
.L_x_143:
[----:B------:R-:W3:Y:S01]  /*4470*/  LDS.128 R8, [R8+0xf0] ;  /* 0x0000f00008087984 */ /* 0x000ee20000000c00 */
[----:B------:R-:W-:Y:S01]  /*4480*/  UISETP.GE.AND UP0, UPT, UR40, 0x1, UPT ;  /* 0x000000012800788c */ /* 0x000fe2000bf06270 */
[----:B------:R-:W-:Y:S01]  /*4490*/  @!PT LDS RZ, [RZ] ;  /* 0x00000000fffff984 */ /* 0x000fe20000000800 */
[----:B------:R-:W-:Y:S01]  /*44a0*/  @!PT LDS RZ, [RZ] ;  /* 0x00000000fffff984 */ /* 0x000fe20000000800 */
[----:B------:R-:W-:Y:S01]  /*44b0*/  @!PT LDS RZ, [RZ] ;  /* 0x00000000fffff984 */ /* 0x000fe20000000800 */
[----:B------:R-:W-:Y:S01]  /*44c0*/  @!PT LDS RZ, [RZ] ;  /* 0x00000000fffff984 */ /* 0x000fe20000000800 */
[----:B------:R1:W-:Y:S06]  /*44d0*/  MEMBAR.ALL.CTA ;  /* 0x0000000000007992 */ /* 0x0003ec0000008000 */
[----:B-1----:R-:W1:Y:S01]  /*44e0*/  FENCE.VIEW.ASYNC.S ;  /* 0x00000000000073c6 */ /* 0x002e620000000000 */
[----:B---3--:R-:W-:Y:S11]  /*44f0*/  LOP3.LUT P0, RZ, R10, 0x1, RZ, 0xc0, !PT ;  /* 0x000000010aff7812 */ /* 0x008ff6000780c0ff */
[----:B------:R-:W-:Y:S02]  /*4500*/  @!UPT UIADD3 URZ, UPT, UPT, URZ, URZ, URZ ;  /* 0x000000fffffff290 */ /* 0x000fe4000fffe0ff */
[----:B-1----:R-:W-:Y:S01]  /*4510*/  VOTEU.ANY UP1, P0 ;  /* 0x0000000000ff7886 */ /* 0x002fe20000020100 */
[----:B------:R-:W-:Y:S11]  /*4520*/  PLOP3.LUT P0, PT, PT, PT, UP1, 0x80, 0x8 ;  /* 0x000000000008781c */ /* 0x000ff60003f0f018 */
[----:B------:R-:W-:Y:S02]  /*4530*/  @!UPT UIADD3 URZ, UPT, UPT, URZ, URZ, URZ ;  /* 0x000000fffffff290 */ /* 0x000fe4000fffe0ff */
[----:B--2---:R-:W-:Y:S02]  /*4540*/  @P0 SHF.R.U32.HI R0, RZ, 0x10, R9 ;  /* 0x00000010ff000819 */ /* 0x004fe40000011609 */
[----:B------:R-:W-:Y:S02]  /*4550*/  @P0 MOV R6, R8 ;  /* 0x0000000800060202 */ /* 0x000fe40000000f00 */
[----:B------:R-:W-:Y:S01]  /*4560*/  @P0 R2UR UR4, R0 ;  /* 0x00000000000402ca */ /* 0x000fe200000e0000 */
[----:B------:R-:W-:Y:S01]  /*4570*/  VIADD R0, R7, 0x70 ;  /* 0x0000007007007836 */ /* 0x000fe20000000000 */
[----:B------:R-:W-:Y:S02]  /*4580*/  @P0 LOP3.LUT R8, R9, 0xffff, RZ, 0xc0, !PT ;  /* 0x0000ffff09080812 */ /* 0x000fe400078ec0ff */
[----:B------:R-:W-:Y:S02]  /*4590*/  @P0 R2UR UR6, R6 ;  /* 0x00000000060602ca */ /* 0x000fe400000e0000 */
[----:B------:R-:W-:Y:S02]  /*45a0*/  PRMT R0, RZ, 0x654, R0 ;  /* 0x00000654ff007816 */ /* 0x000fe40000000000 */
[----:B------:R-:W-:Y:S02]  /*45b0*/  @P0 R2UR UR5, R8 ;  /* 0x00000000080502ca */ /* 0x000fe400000e0000 */
[----:B------:R1:W-:Y:S03]  /*45c0*/  SYNCS.ARRIVE.TRANS64.RED.A1T0 RZ, [R0+URZ], RZ ;  /* 0x000000ff00ff79a7 */ /* 0x0003e600081004ff */
[----:B------:R-:W-:Y:S04]  /*45d0*/  @UP1 UMOV UR24, UR4 ;  /* 0x0000000400181c82 */ /* 0x000fe80008000000 */
[----:B------:R-:W-:Y:S04]  /*45e0*/  @UP1 UMOV UR13, UR6 ;  /* 0x00000006000d1c82 */ /* 0x000fe80008000000 */
[----:B------:R-:W-:Y:S01]  /*45f0*/  @UP1 UMOV UR7, UR5 ;  /* 0x0000000500071c82 */ /* 0x000fe20008000000 */
[----:B------:R-:W-:Y:S05]  /*4600*/  BRA.U !UP0, `(.L_x_87) ;  /* 0x0000000108a47547 */ /* 0x000fea000b800000 */
[----:B------:R-:W-:Y:S02]  /*4610*/  UIMAD.WIDE.U32 UR10, UR7, UR31, URZ ;  /* 0x0000001f070a72a5 */ /* 0x000fe4000f8e00ff */
[----:B------:R-:W-:Y:S02]  /*4620*/  UIMAD.WIDE.U32 UR18, UR13, UR28, URZ ;  /* 0x0000001c0d1272a5 */ /* 0x000fe4000f8e00ff */
[----:B------:R-:W-:Y:S02]  /*4630*/  USEL UR4, UR25, UR27, !UP5 ;  /* 0x0000001b19047287 */ /* 0x000fe4000e800000 */
[----:B------:R-:W-:Y:S02]  /*4640*/  USEL UR8, UR26, UR32, !UP6 ;  /* 0x000000201a087287 */ /* 0x000fe4000f000000 */
[----:B------:R-:W-:Y:S02]  /*4650*/  UIMAD.WIDE.U32 UR20, UR4, UR14, URZ ;  /* 0x0000000e041472a5 */ /* 0x000fe4000f8e00ff */
[----:B------:R-:W-:Y:S01]  /*4660*/  UIMAD.WIDE.U32 UR22, UR8, UR14, URZ ;  /* 0x0000000e081672a5 */ /* 0x000fe2000f8e00ff */
[----:B------:R-:W-:Y:S02]  /*4670*/  UMOV UR5, UR11 ;  /* 0x0000000b00057c82 */ /* 0x000fe40008000000 */
[----:B------:R-:W-:Y:S03]  /*4680*/  USHF.R.U32.HI UR6, URZ, UR35, UR5 ;  /* 0x00000023ff067299 */ /* 0x000fe60008011605 */
[----:B------:R-:W-:Y:S01]  /*4690*/  UMOV UR5, UR19 ;  /* 0x0000001300057c82 */ /* 0x000fe20008000000 */
[----:B------:R-:W-:Y:S02]  /*46a0*/  USEL UR6, UR7, UR6, !UP5 ;  /* 0x0000000607067287 */ /* 0x000fe4000e800000 */
[----:B------:R-:W-:Y:S02]  /*46b0*/  USHF.R.U32.HI UR9, URZ, UR29, UR5 ;  /* 0x0000001dff097299 */ /* 0x000fe40008011605 */
[----:B------:R-:W-:Y:S01]  /*46c0*/  UIMAD.WIDE.U32 UR10, UR6, UR14, URZ ;  /* 0x0000000e060a72a5 */ /* 0x000fe2000f8e00ff */
[----:B------:R-:W-:Y:S02]  /*46d0*/  UMOV UR5, UR21 ;  /* 0x0000001500057c82 */ /* 0x000fe40008000000 */
[----:B------:R-:W-:Y:S03]  /*46e0*/  @UP4 USHF.R.U32.HI UR4, URZ, UR15, UR5 ;  /* 0x0000000fff044299 */ /* 0x000fe60008011605 */
[----:B------:R-:W-:Y:S01]  /*46f0*/  UMOV UR5, UR23 ;  /* 0x0000001700057c82 */ /* 0x000fe20008000000 */
[----:B------:R-:W-:Y:S02]  /*4700*/  UIMAD UR4, UR40, UR4, URZ ;  /* 0x00000004280472a4 */ /* 0x000fe4000f8e02ff */
[----:B------:R-:W-:Y:S02]  /*4710*/  @UP4 USHF.R.U32.HI UR8, URZ, UR15, UR5 ;  /* 0x0000000fff084299 */ /* 0x000fe40008011605 */
[----:B------:R-:W-:Y:S02]  /*4720*/  USEL UR5, UR13, UR9, !UP6 ;  /* 0x000000090d057287 */ /* 0x000fe4000f000000 */
[----:B------:R-:W-:Y:S02]  /*4730*/  UIMAD UR9, UR40, UR8, URZ ;  /* 0x00000008280972a4 */ /* 0x000fe4000f8e02ff */
[----:B------:R-:W-:Y:S03]  /*4740*/  UISETP.GE.AND UP0, UPT, UR6, UR4, UPT ;  /* 0x000000040600728c */ /* 0x000fe6000bf06270 */
[----:B------:R-:W-:Y:S01]  /*4750*/  UMOV UR4, UR11 ;  /* 0x0000000b00047c82 */ /* 0x000fe20008000000 */
[----:B------:R-:W-:Y:S02]  /*4760*/  UISETP.GE.OR UP0, UPT, UR5, UR9, UP0 ;  /* 0x000000090500728c */ /* 0x000fe40008706670 */
[----:B------:R-:W-:Y:S02]  /*4770*/  USHF.R.U32.HI UR4, URZ, UR15, UR4 ;  /* 0x0000000fff047299 */ /* 0x000fe40008011604 */
[----:B------:R-:W-:Y:S02]  /*4780*/  UIMAD.WIDE.U32 UR10, UR5, UR14, URZ ;  /* 0x0000000e050a72a5 */ /* 0x000fe4000f8e00ff */
[----:B------:R-:W-:Y:S04]  /*4790*/  USEL UR12, UR6, UR4, !UP4 ;  /* 0x00000004060c7287 */ /* 0x000fe8000e000000 */
[----:B------:R-:W-:Y:S01]  /*47a0*/  UIADD3 UR9, UPT, UPT, -UR12, URZ, URZ ;  /* 0x000000ff0c097290 */ /* 0x000fe2000fffe1ff */
[----:B------:R-:W-:Y:S02]  /*47b0*/  @!UP0 UMOV UR4, UR11 ;  /* 0x0000000b00048c82 */ /* 0x000fe40008000000 */
[----:B------:R-:W-:Y:S02]  /*47c0*/  @!UP0 USHF.R.U32.HI UR4, URZ, UR15, UR4 ;  /* 0x0000000fff048299 */ /* 0x000fe40008011604 */
[----:B------:R-:W-:Y:S02]  /*47d0*/  UIMAD UR9, UR40, UR9, UR6 ;  /* 0x00000009280972a4 */ /* 0x000fe4000f8e0206 */
[----:B------:R-:W-:Y:S04]  /*47e0*/  @!UP0 USEL UR4, UR5, UR4, !UP4 ;  /* 0x0000000405048287 */ /* 0x000fe8000e000000 */
[----:B------:R-:W-:Y:S02]  /*47f0*/  @!UP0 UIMAD UR9, UR8, UR9, UR4 ;  /* 0x00000009080982a4 */ /* 0x000fe4000f8e0204 */
[----:B------:R-:W-:Y:S02]  /*4800*/  @!UP0 UIADD3 UR10, UPT, UPT, UR12, -UR4, URZ ;  /* 0x800000040c0a8290 */ /* 0x000fe4000fffe0ff */
[----:B------:R-:W-:Y:S02]  /*4810*/  UIADD3 UR4, UPT, UPT, -UR5, URZ, URZ ;  /* 0x000000ff05047290 */ /* 0x000fe4000fffe1ff */
[----:B------:R-:W-:Y:S02]  /*4820*/  UIADD3 UR8, UPT, UPT, -UR6, URZ, URZ ;  /* 0x000000ff06087290 */ /* 0x000fe4000fffe1ff */
[----:B------:R-:W-:Y:S02]  /*4830*/  @!UP0 UIMAD UR6, UR10, UR40, UR5 ;  /* 0x000000280a0682a4 */ /* 0x000fe4000f8e0205 */
[----:B------:R-:W-:Y:S02]  /*4840*/  UIMAD UR13, UR16, UR4, UR13 ;  /* 0x00000004100d72a4 */ /* 0x000fe4000f8e020d */
[----:B------:R-:W-:Y:S01]  /*4850*/  UIMAD UR7, UR30, UR8, UR7 ;  /* 0x000000081e0772a4 */ /* 0x000fe2000f8e0207 */
[----:B------:R-:W-:Y:S02]  /*4860*/  @!UP0 UMOV UR5, UR9 ;  /* 0x0000000900058c82 */ /* 0x000fe40008000000 */
[----:B------:R-:W-:Y:S02]  /*4870*/  UIMAD UR13, UR5, UR16, UR13 ;  /* 0x00000010050d72a4 */ /* 0x000fe4000f8e020d */
[----:B------:R-:W-:Y:S11]  /*4880*/  UIMAD UR7, UR6, UR30, UR7 ;  /* 0x0000001e060772a4 */ /* 0x000ff6000f8e0207 */
[----:B------:R-:W-:Y:S01]  /*4890*/  @!UPT UIADD3 URZ, UPT, UPT, URZ, URZ, URZ ;  /* 0x000000fffffff290 */ /* 0x000fe2000fffe0ff */
.L_x_87:
[----:B------:R-:W2:Y:S01]  /*48a0*/  @!UP2 LDCU.128 UR20, c[0x0][0xb10] ;  /* 0x00016200ff14a7ac */ /* 0x000ea20008000c00 */
[C---:B----4-:R-:W-:Y:S02]  /*48b0*/  ISETP.NE.U32.AND P1, PT, R4.reuse, RZ, PT ;  /* 0x000000ff0400720c */ /* 0x050fe40003f25070 */
[----:B------:R-:W-:Y:S02]  /*48c0*/  ISETP.NE.U32.AND P0, PT, R4, RZ, PT ;  /* 0x000000ff0400720c */ /* 0x000fe40003f05070 */
[C---:B------:R-:W-:Y:S02]  /*48d0*/  ISETP.NE.AND.EX P1, PT, R5.reuse, RZ, PT, P1 ;  /* 0x000000ff0500720c */ /* 0x040fe40003f25310 */
[----:B------:R-:W-:Y:S01]  /*48e0*/  ISETP.NE.AND.EX P0, PT, R5, RZ, PT, P0 ;  /* 0x000000ff0500720c */ /* 0x000fe20003f05300 */
[----:B------:R-:W3:Y:S01]  /*48f0*/  @!UP2 LDCU UR5, c[0x0][0xb0c] ;  /* 0x00016180ff05a7ac */ /* 0x000ee20008000800 */
[----:B------:R-:W-:Y:S01]  /*4900*/  SHF.L.U32 R6, R15, 0x1f, RZ ;  /* 0x0000001f0f067819 */ /* 0x000fe200000006ff */
[----:B--2---:R-:W-:Y:S07]  /*4910*/  UIMAD.WIDE.U32 UR8, UR13, UR20, URZ ;  /* 0x000000140d0872a5 */ /* 0x004fee000f8e00ff */
[----:B------:R-:W-:Y:S01]  /*4920*/  @!UP2 UMOV UR4, UR9 ;  /* 0x000000090004ac82 */ /* 0x000fe20008000000 */
[----:B---3--:R-:W-:Y:S02]  /*4930*/  @!UP2 UISETP.NE.AND UP0, UPT, UR5, 0x1, UPT ;  /* 0x000000010500a88c */ /* 0x008fe4000bf05270 */
[----:B------:R-:W-:Y:S02]  /*4940*/  @!UP2 USHF.R.U32.HI UR4, URZ, UR21, UR4 ;  /* 0x00000015ff04a299 */ /* 0x000fe40008011604 */
[----:B------:R-:W-:Y:S02]  /*4950*/  UIMAD.WIDE.U32 UR8, UR7, UR23, URZ ;  /* 0x00000017070872a5 */ /* 0x000fe4000f8e00ff */
[----:B------:R-:W-:Y:S02]  /*4960*/  @!UP2 USEL UR10, UR13, UR4, !UP0 ;  /* 0x000000040d0aa287 */ /* 0x000fe4000c000000 */
[----:B------:R-:W-:Y:S03]  /*4970*/  @!UP2 UISETP.NE.AND UP0, UPT, UR22, 0x1, UPT ;  /* 0x000000011600a88c */ /* 0x000fe6000bf05270 */
[----:B------:R-:W-:Y:S02]  /*4980*/  @!UP2 UMOV UR6, UR9 ;  /* 0x000000090006ac82 */ /* 0x000fe40008000000 */
[----:B------:R-:W2:Y:S02]  /*4990*/  @!UP2 LDCU UR4, c[0x0][0xb20] ;  /* 0x00016400ff04a7ac */ /* 0x000ea40008000800 */
[----:B--2---:R-:W-:Y:S04]  /*49a0*/  @!UP2 USHF.R.U32.HI UR6, URZ, UR4, UR6 ;  /* 0x00000004ff06a299 */ /* 0x004fe80008011606 */
[----:B------:R-:W-:Y:S04]  /*49b0*/  @!UP2 USEL UR6, UR7, UR6, !UP0 ;  /* 0x000000060706a287 */ /* 0x000fe8000c000000 */
[----:B------:R-:W-:Y:S02]  /*49c0*/  @!UP2 UIADD3 UR4, UPT, UPT, -UR10, UR6, URZ ;  /* 0x000000060a04a290 */ /* 0x000fe4000fffe1ff */
[----:B------:R-:W-:Y:S02]  /*49d0*/  @!UP2 UIADD3 UR6, UPT, UPT, UR10, -UR6, URZ ;  /* 0x800000060a06a290 */ /* 0x000fe4000fffe0ff */
[----:B------:R-:W-:Y:S02]  /*49e0*/  @!UP2 UIMAD UR13, UR4, UR5, UR13 ;  /* 0x00000005040da2a4 */ /* 0x000fe4000f8e020d */
[----:B------:R-:W-:Y:S01]  /*49f0*/  @!UP2 UIMAD UR7, UR6, UR22, UR7 ;  /* 0x000000160607a2a4 */ /* 0x000fe2000f8e0207 */
[----:B------:R-:W-:Y:S11]  /*4a00*/  BRA.U UP3, `(.L_x_88) ;  /* 0x0000000103107547 */ /* 0x000ff6000b800000 */
[----:B------:R-:W-:Y:S04]  /*4a10*/  MOV R7, UR34 ;  /* 0x0000002200077c02 */ /* 0x000fe80008000f00 */
[----:B------:R-:W-:Y:S04]  /*4a20*/  SHF.L.U32 R7, R7, 0x1f, RZ ;  /* 0x0000001f07077819 */ /* 0x000fe800000006ff */
[----:B------:R-:W2:Y:S02]  /*4a30*/  SYNCS.PHASECHK.TRANS64.TRYWAIT P2, [UR17+0x58], R7 ;  /* 0x00005807ff0075a7 */ /* 0x000ea40008041111 */
[----:B--2---:R-:W-:Y:S05]  /*4a40*/  @!P2 BRA `(.L_x_89) ;  /* 0x000000280090a947 */ /* 0x004fea0003800000 */
.L_x_88:
[----:B------:R-:W-:Y:S05]  /*4a50*/  @!P1 BRA `(.L_x_90) ;  /* 0x0000000000309947 */ /* 0x000fea0003800000 */
[----:B------:R-:W-:Y:S01]  /*4a60*/  ISETP.NE.U32.AND P1, PT, R2, RZ, PT ;  /* 0x000000ff0200720c */ /* 0x000fe20003f25070 */
[----:B------:R-:W2:Y:S01]  /*4a70*/  LDCU.64 UR4, c[0x0][0x358] ;  /* 0x00006b00ff0477ac */ /* 0x000ea20008000a00 */
[----:B------:R-:W-:Y:S02]  /*4a80*/  IMAD.MOV.U32 R81, RZ, RZ, 0x1 ;  /* 0x00000001ff517424 */ /* 0x000fe400078e00ff */
[----:B------:R-:W-:Y:S11]  /*4a90*/  ISETP.NE.AND.EX P1, PT, R3, RZ, PT, P1 ;  /* 0x000000ff0300720c */ /* 0x000ff60003f25310 */
[----:B------:R-:W-:Y:S02]  /*4aa0*/  @!UPT UIADD3 URZ, UPT, UPT, URZ, URZ, URZ ;  /* 0x000000fffffff290 */ /* 0x000fe4000fffe0ff */
[----:B------:R-:W3:Y:S01]  /*4ab0*/  @P1 LDC.64 R8, c[0x0][0x888] ;  /* 0x00022200ff081b82 */ /* 0x000ee20000000a00 */
[----:B-1----:R-:W-:Y:S04]  /*4ac0*/  @P1 IMAD R0, R4, UR36, RZ ;  /* 0x0000002404001c24 */ /* 0x002fe8000f8e02ff */
[----:B---3--:R-:W-:Y:S04]  /*4ad0*/  @P1 IMAD.WIDE R8, R0, 0x4, R8 ;  /* 0x0000000400081825 */ /* 0x008fe800078e0208 */
[----:B------:R-:W-:Y:S01]  /*4ae0*/  HFMA2 R0, -RZ, RZ, 0, 5.9604644775390625e-08 ;  /* 0x00000001ff007431 */ /* 0x000fe200000001ff */
[----:B--2--5:R2:W5:Y:S04]  /*4af0*/  @P1 LDG.E R40, desc[UR4][R8.64] ;  /* 0x0000000408281981 */ /* 0x024568000c1e1900 */
[----:B------:R-:W-:Y:S01]  /*4b00*/  @!P1 PRMT R81, R0, 0x7610, R81 ;  /* 0x0000761000519816 */ /* 0x000fe20000000051 */
[----:B--2---:R-:W3:Y:S06]  /*4b10*/  @!P1 LDC R40, c[0x0][0x880] ;  /* 0x00022000ff289b82 */ /* 0x004eec0000000800 */
.L_x_90:
[----:B---3-5:R-:W-:Y:S01]  /*4b20*/  @!P0 ISETP.EQ.AND P1, PT, R40, RZ, PT ;  /* 0x000000ff2800820c */ /* 0x028fe20003f22270 */
[----:B------:R-:W-:Y:S01]  /*4b30*/  @!UPT UIADD3 URZ, UPT, UPT, URZ, URZ, URZ ;  /* 0x000000fffffff290 */ /* 0x000fe2000fffe0ff */
[----:B------:R-:W-:Y:S11]  /*4b40*/  @!P0 BRA `(.L_x_91) ;  /* 0x0000000000188947 */ /* 0x000ff60003800000 */
[----:B------:R-:W-:Y:S02]  /*4b50*/  LOP3.LUT P0, RZ, R81, 0xff, RZ, 0xc0, !PT ;  /* 0x000000ff51ff7812 */ /* 0x000fe4000780c0ff */
[----:B------:R-:W-:Y:S04]  /*4b60*/  ISETP.NE.U32.AND P1, PT, R2, RZ, PT ;  /* 0x000000ff0200720c */ /* 0x000fe80003f25070 */
[----:B------:R-:W-:Y:S04]  /*4b70*/  ISETP.NE.AND.EX P1, PT, R3, RZ, PT, P1 ;  /* 0x000000ff0300720c */ /* 0x000fe80003f25310 */
[----:B------:R-:W-:Y:S03]  /*4b80*/  PLOP3.LUT P1, PT, P1, PT, PT, 0x8, 0x80 ;  /* 0x000000000080781c */ /* 0x000fe60000f2e170 */
[----:B------:R-:W-:Y:S11]  /*4b90*/  @P0 ISETP.EQ.AND P1, PT, R40, RZ, PT ;  /* 0x000000ff2800020c */ /* 0x000ff60003f22270 */
[----:B------:R-:W-:Y:S02]  /*4ba0*/  @!UPT UIADD3 URZ, UPT, UPT, URZ, URZ, URZ ;  /* 0x000000fffffff290 */ /* 0x000fe4000fffe0ff */
.L_x_91:
[----:B------:R-:W2:Y:S01]  /*4bb0*/  SYNCS.PHASECHK.TRANS64.TRYWAIT P0, [UR17+0x48], R6 ;  /* 0x00004806ff0075a7 */ /* 0x000ea20008001111 */
[----:B------:R-:W-:Y:S02]  /*4bc0*/  ELECT P2, URZ, PT ;  /* 0x0000000000ff782f */ /* 0x000fe40003840000 */
[----:B------:R-:W-:Y:S01]  /*4bd0*/  IADD3 R14, PT, PT, R14, 0x1, RZ ;  /* 0x000000010e0e7810 */ /* 0x000fe20007ffe0ff */
[----:B--2---:R-:W-:Y:S10]  /*4be0*/  @!P0 BRA `(.L_x_92) ;  /* 0x0000002800408947 */ /* 0x004ff40003800000 */
.L_x_146:
[----:B------:R-:W-:Y:S01]  /*4bf0*/  PLOP3.LUT P1, PT, P1, P2, PT, 0xf2, 0x2f ;  /* 0x00000000002f781c */ /* 0x000fe20000f25e72 */
[----:B------:R-:W-:Y:S01]  /*4c00*/  UMOV UR18, 0x0 ;  /* 0x0000000000127882 */ /* 0x000fe20000000000 */
[----:B------:R-:W-:Y:S01]  /*4c10*/  UMOV UR19, 0x10000000 ;  /* 0x1000000000137882 */ /* 0x000fe20000000000 */
[----:B------:R-:W-:Y:S01]  /*4c20*/  UMOV UR12, UR36 ;  /* 0x00000024000c7c82 */ /* 0x000fe20008000000 */
[----:B------:R-:W-:Y:S01]  /*4c30*/  LOP3.LUT R15, R15, 0x1, RZ, 0x3c, !PT ;  /* 0x000000010f0f7812 */ /* 0x000fe200078e3cff */
[----:B------:R-:W-:Y:S01]  /*4c40*/  UPLOP3.LUT UP3, UPT, UPT, UPT, UPT, 0x80, 0x8 ;  /* 0x000000000008789c */ /* 0x000fe20003f6f070 */
[----:B------:R-:W-:Y:S07]  /*4c50*/  UMOV UR36, UR24 ;  /* 0x0000001800247c82 */ /* 0x000fee0008000000 */
[----:B-1----:R-:W-:Y:S01]  /*4c60*/  @!P1 IADD3 R6, P0, PT, R16, 0x580, RZ ;  /* 0x0000058010069810 */ /* 0x002fe20007f1e0ff */
[----:B------:R-:W-:Y:S03]  /*4c70*/  VOTEU.ALL UP0, P1 ;  /* 0x0000000000ff7886 */ /* 0x000fe60000800000 */
[----:B------:R-:W-:Y:S01]  /*4c80*/  @!P1 R2UR UR5, R6 ;  /* 0x00000000060592ca */ /* 0x000fe200000e0000 */
[----:B------:R-:W-:Y:S01]  /*4c90*/  @!P1 IMAD.X R0, RZ, RZ, R17, P0 ;  /* 0x000000ffff009224 */ /* 0x000fe200000e0611 */
[----:B------:R-:W-:Y:S01]  /*4ca0*/  @!UP0 USHF.L.U32 UR10, UR46, 0x6, URZ ;  /* 0x000000062e0a8899 */ /* 0x000fe200080006ff */
[----:B------:R-:W-:Y:S01]  /*4cb0*/  ISETP.NE.AND P0, PT, R14, 0x2, PT ;  /* 0x000000020e00780c */ /* 0x000fe20003f05270 */
[----:B------:R-:W-:Y:S02]  /*4cc0*/  @!UP0 USHF.L.U32 UR11, UR45, 0x6, URZ ;  /* 0x000000062d0b8899 */ /* 0x000fe400080006ff */
[----:B------:R-:W-:Y:S01]  /*4cd0*/  @!P1 R2UR UR4, R0 ;  /* 0x00000000000492ca */ /* 0x000fe200000e0000 */
[----:B------:R-:W-:Y:S01]  /*4ce0*/  @!UP0 UIADD3 UR8, UPT, UPT, UR17, 0x200, URZ ;  /* 0x0000020011088890 */ /* 0x000fe2000fffe0ff */
[----:B------:R-:W-:Y:S01]  /*4cf0*/  SEL R0, RZ, 0x1, P0 ;  /* 0x00000001ff007807 */ /* 0x000fe20000000000 */
[----:B------:R-:W-:Y:S01]  /*4d00*/  @!UP0 UIADD3 UR9, UPT, UPT, UR17, 0x40, URZ ;  /* 0x0000004011098890 */ /* 0x000fe2000fffe0ff */
[----:B------:R-:W-:Y:S01]  /*4d10*/  SEL R14, R14, RZ, P0 ;  /* 0x000000ff0e0e7207 */ /* 0x000fe20000000000 */
[----:B------:R-:W-:Y:S01]  /*4d20*/  VOTEU.ALL UP0, P1 ;  /* 0x0000000000ff7886 */ /* 0x000fe20000800000 */
[----:B------:R-:W-:Y:S01]  /*4d30*/  LOP3.LUT R13, R13, R0, RZ, 0x3c, !PT ;  /* 0x000000000d0d7212 */ /* 0x000fe200078e3cff */
[----:B------:R-:W-:Y:S01]  /*4d40*/  IMAD.U32 R6, RZ, RZ, UR5 ;  /* 0x00000005ff067e24 */ /* 0x000fe2000f8e00ff */
[----:B------:R-:W-:Y:S02]  /*4d50*/  UIADD3 UR46, UPT, UPT, UR7, UR57, URZ ;  /* 0x00000039072e7290 */ /* 0x000fe4000fffe0ff */
[----:B------:R-:W-:Y:S03]  /*4d60*/  UIADD3 UR45, UPT, UPT, UR13, UR60, URZ ;  /* 0x0000003c0d2d7290 */ /* 0x000fe6000fffe0ff */
[----:B------:R-:W-:Y:S01]  /*4d70*/  IMAD.U32 R7, RZ, RZ, UR4 ;  /* 0x00000004ff077e24 */ /* 0x000fe2000f8e00ff */
[----:B------:R-:W-:Y:S04]  /*4d80*/  @!P1 R2UR UR4, R6 ;  /* 0x00000000060492ca */ /* 0x000fe800000e0000 */
[----:B------:R-:W-:Y:S11]  /*4d90*/  @!P1 R2UR UR5, R7 ;  /* 0x00000000070592ca */ /* 0x000ff600000e0000 */
[----:B------:R-:W-:Y:S02]  /*4da0*/  @!UPT UIADD3 URZ, UPT, UPT, URZ, URZ, URZ ;  /* 0x000000fffffff290 */ /* 0x000fe4000fffe0ff */
[----:B------:R2:W-:Y:S01]  /*4db0*/  @!UP0 UTMALDG.3D [UR8], [UR4], desc[UR18] ;  /* 0x00001208040085b4 */ /* 0x0005e20008011000 */
[----:B------:R2:W-:Y:S01]  /*4dc0*/  @!P1 SYNCS.ARRIVE.TRANS64.RED.A0TR RZ, [UR17+0x40], R12 ;  /* 0x0000400cffff99a7 */ /* 0x0005e20008300411 */
[----:B------:R-:W-:Y:S01]  /*4dd0*/  SYNCS.ARRIVE.TRANS64.RED.A1T0 RZ, [UR55], RZ ;  /* 0x000000ffffff79a7 */ /* 0x000fe20008100437 */
[----:B------:R-:W-:Y:S05]  /*4de0*/  BRA.U UP1, `(.L_x_93) ;  /* 0xfffffff5018c7547 */ /* 0x000fea000b83ffff */
[----:B------:R-:W-:Y:S07]  /*4df0*/  MOV R0, UR17 ;  /* 0x0000001100007c02 */ /* 0x000fee0008000f00 */
.L_x_94:
[----:B-1----:R-:W-:-:S04]  /*4e00*/  SHF.L.U32 R2, R15, 0x1f, RZ ;  /* 0x0000001f0f027819 */ /* 0x002fc800000006ff */
[----:B------:R1:W3:Y:S03]  /*4e10*/  SYNCS.PHASECHK.TRANS64.TRYWAIT P0, [R0+URZ+0x48], R2 ;  /* 0x00004802000075a7 */ /* 0x0002e600080011ff */
[----:B---3--:R-:W-:Y:S05]  /*4e20*/  @!P0 NANOSLEEP.SYNCS 0x989680 ;  /* 0x009896800000895d */ /* 0x008fea0003900000 */
[----:B------:R-:W3:Y:S02]  /*4e30*/  @!P0 SYNCS.PHASECHK.TRANS64 P0, [R0+URZ+0x48], R2 ;  /* 0x00004802000085a7 */ /* 0x000ee400080010ff */
[----:B--23--:R-:W-:Y:S05]  /*4e40*/  @P0 EXIT ;  /* 0x000000000000094d */ /* 0x00cfea0003800000 */
[----:B------:R-:W-:Y:S05]  /*4e50*/  BRA `(.L_x_94) ;  /* 0xfffffffc00e87947 */ /* 0x000fea000383ffff */
.L_x_85:
[----:B------:R-:W-:-:S06]  /*4e60*/  UISETP.GE.AND UP0, UPT, UR18, 0x4, UPT ;  /* 0x000000041200788c */ /* 0x000fcc000bf06270 */
[----:B------:R-:W-:-:S13]  /*4e70*/  PLOP3.LUT P0, PT, PT, PT, UP0, 0x80, 0x8 ;  /* 0x000000000008781c */ /* 0x000fda0003f0f008 */
[----:B------:R-:W-:Y:S05]  /*4e80*/  @!P0 EXIT ;  /* 0x000000000000894d */ /* 0x000fea0003800000 */
[----:B------:R-:W-:Y:S01]  /*4e90*/  BAR.SYNC.DEFER_BLOCKING 0x6, 0xa0 ;  /* 0x0182800000007b1d */ /* 0x000fe20000010000 */
[C---:B------:R-:W-:Y:S01]  /*4ea0*/  IMAD.SHL.U32 R6, R78.reuse, 0x40, RZ ;  /* 0x000000404e067824 */ /* 0x040fe200078e00ff */
[----:B------:R-:W-:Y:S01]  /*4eb0*/  SHF.R.U32.HI R7, RZ, 0x1, R78 ;  /* 0x00000001ff077819 */ /* 0x000fe2000001164e */
[C---:B------:R-:W-:Y:S01]  /*4ec0*/  IMAD.SHL.U32 R4, R78.reuse, 0x8, RZ ;  /* 0x000000084e047824 */ /* 0x040fe200078e00ff */
[----:B------:R-:W-:Y:S01]  /*4ed0*/  CS2R R86, SRZ ;  /* 0x0000000000567805 */ /* 0x000fe2000001ff00 */
[----:B------:R-:W-:Y:S01]  /*4ee0*/  IMAD.U32 R37, R78, 0x10000, RZ ;  /* 0x000100004e257824 */ /* 0x000fe200078e00ff */
[----:B------:R-:W-:Y:S01]  /*4ef0*/  UMOV UR44, 0x400 ;  /* 0x00000400002c7882 */ /* 0x000fe20000000000 */
[C---:B------:R-:W-:Y:S01]  /*4f00*/  LOP3.LUT R5, R6.reuse, 0x180, RZ, 0xc0, !PT ;  /* 0x0000018006057812 */ /* 0x040fe200078ec0ff */
[----:B------:R-:W-:Y:S01]  /*4f10*/  ULEA UR44, UR55, UR44, 0x18 ;  /* 0x0000002c372c7291 */ /* 0x000fe2000f8ec0ff */
[----:B------:R-:W-:Y:S01]  /*4f20*/  LOP3.LUT R6, R6, 0x640, RZ, 0xc0, !PT ;  /* 0x0000064006067812 */ /* 0x000fe200078ec0ff */
[----:B------:R-:W1:Y:S01]  /*4f30*/  LDC.64 R74, c[0x0][0x888] ;  /* 0x00022200ff4a7b82 */ /* 0x000e620000000a00 */
[----:B------:R-:W-:Y:S01]  /*4f40*/  LOP3.LUT R4, R5, 0x30, R4, 0xf8, !PT ;  /* 0x0000003005047812 */ /* 0x000fe200078ef804 */
[----:B------:R-:W-:Y:S01]  /*4f50*/  IMAD.SHL.U32 R5, R82, 0x800, RZ ;  /* 0x0000080052057824 */ /* 0x000fe200078e00ff */
[----:B------:R-:W-:Y:S01]  /*4f60*/  UIADD3 UR4, UPT, UPT, UR44, 0x1200, URZ ;  /* 0x000012002c047890 */ /* 0x000fe2000fffe0ff */
[----:B------:R-:W-:Y:S01]  /*4f70*/  IMAD.SHL.U32 R79, R78, 0x10, RZ ;  /* 0x000000104e4f7824 */ /* 0x000fe200078e00ff */
[----:B------:R-:W-:Y:S01]  /*4f80*/  LOP3.LUT R4, R4, 0x20, R7, 0x78, !PT ;  /* 0x0000002004047812 */ /* 0x000fe200078e7807 */
[----:B------:R-:W-:Y:S01]  /*4f90*/  IMAD.MOV.U32 R36, RZ, RZ, RZ ;  /* 0x000000ffff247224 */ /* 0x000fe200078e00ff */
[----:B------:R-:W-:Y:S01]  /*4fa0*/  LOP3.LUT R5, R6, 0x800, R5, 0xf8, !PT ;  /* 0x0000080006057812 */ /* 0x000fe200078ef805 */
[----:B------:R-:W2:Y:S01]  /*4fb0*/  LDC.64 R76, c[0x0][0x890] ;  /* 0x00022400ff4c7b82 */ /* 0x000ea20000000a00 */
[----:B------:R-:W-:-:S02]  /*4fc0*/  LOP3.LUT R79, R79, 0x20, RZ, 0xc0, !PT ;  /* 0x000000204f4f7812 */ /* 0x000fc400078ec0ff */
[----:B------:R-:W-:Y:S02]  /*4fd0*/  CS2R R84, SRZ ;  /* 0x0000000000547805 */ /* 0x000fe4000001ff00 */
[----:B------:R-:W-:Y:S01]  /*4fe0*/  LOP3.LUT R80, R5, R4, RZ, 0xfc, !PT ;  /* 0x0000000405507212 */ /* 0x000fe200078efcff */
[----:B------:R-:W-:Y:S01]  /*4ff0*/  IMAD.SHL.U32 R5, R82, 0x200000, RZ ;  /* 0x0020000052057824 */ /* 0x000fe200078e00ff */
[----:B------:R-:W3:Y:S01]  /*5000*/  LDCU UR53, c[0x0][0x370] ;  /* 0x00006e00ff3577ac */ /* 0x000ee20008000800 */
[----:B------:R-:W4:Y:S01]  /*5010*/  LDS R0, [UR44+0x110] ;  /* 0x0001102cff007984 */ /* 0x000f220008000800 */
[----:B------:R-:W-:Y:S01]  /*5020*/  IMAD.U32 R88, RZ, RZ, UR4 ;  /* 0x00000004ff587e24 */ /* 0x000fe2000f8e00ff */
[----:B------:R-:W1:Y:S01]  /*5030*/  LDC.64 R72, c[0x0][0x8b0] ;  /* 0x00022c00ff487b82 */ /* 0x000e620000000a00 */
[----:B------:R-:W-:Y:S01]  /*5040*/  LOP3.LUT R5, R5, 0x200000, RZ, 0xc0, !PT ;  /* 0x0020000005057812 */ /* 0x000fe200078ec0ff */
[----:B------:R-:W-:Y:S01]  /*5050*/  VIADD R4, R80, UR44 ;  /* 0x0000002c50047c36 */ /* 0x000fe20008000000 */
[----:B------:R-:W1:Y:S02]  /*5060*/  LDCU.64 UR62, c[0x0][0x348] ;  /* 0x00006900ff3e77ac */ /* 0x000e640008000a00 */
[----:B------:R-:W-:-:S02]  /*5070*/  LOP3.LUT R37, R5, 0x400000, R37, 0xf8, !PT ;  /* 0x0040000005257812 */ /* 0x000fc400078ef825 */
[----:B------:R-:W-:Y:S01]  /*5080*/  IADD3 R79, PT, PT, -R79, 0x200, R4 ;  /* 0x000002004f4f7810 */ /* 0x000fe20007ffe104 */
[----:B------:R-:W1:Y:S01]  /*5090*/  LDC.64 R70, c[0x0][0x8a8] ;  /* 0x00022a00ff467b82 */ /* 0x000e620000000a00 */
[----:B------:R-:W1:Y:S01]  /*50a0*/  LDCU UR41, c[0x0][0xb0c] ;  /* 0x00016180ff2977ac */ /* 0x000e620008000800 */
[----:B------:R-:W1:Y:S01]  /*50b0*/  LDCU UR39, c[0x0][0xb30] ;  /* 0x00016600ff2777ac */ /* 0x000e620008000800 */
[----:B------:R-:W1:Y:S01]  /*50c0*/  LDCU.64 UR58, c[0x0][0x888] ;  /* 0x00011100ff3a77ac */ /* 0x000e620008000a00 */
[----:B------:R-:W1:Y:S01]  /*50d0*/  LDCU.64 UR42, c[0x0][0xb28] ;  /* 0x00016500ff2a77ac */ /* 0x000e620008000a00 */
[----:B------:R-:W1:Y:S01]  /*50e0*/  LDCU.128 UR48, c[0x0][0xb10] ;  /* 0x00016200ff3077ac */ /* 0x000e620008000c00 */
[----:B------:R-:W1:Y:S01]  /*50f0*/  LDCU UR52, c[0x0][0x374] ;  /* 0x00006e80ff3477ac */ /* 0x000e620008000800 */
[----:B------:R-:W-:Y:S01]  /*5100*/  UIADD3 UR56, UPT, UPT, UR44, 0x200, URZ ;  /* 0x000002002c387890 */ /* 0x000fe2000fffe0ff */
[----:B--234-:R-:W-:-:S11]  /*5110*/  IMAD.IADD R37, R0, 0x1, R37 ;  /* 0x0000000100257824 */ /* 0x01cfd600078e0225 */
.L_x_112:
[----:B------:R-:W-:Y:S02]  /*5120*/  LEA R3, R84, UR44, 0x3 ;  /* 0x0000002c54037c11 */ /* 0x000fe4000f8e18ff */
[----:B------:R-:W-:Y:S02]  /*5130*/  SHF.L.U32 R0, R86, 0x1f, RZ ;  /* 0x0000001f56007819 */ /* 0x000fe400000006ff */
[----:B------:R-:W-:Y:S02]  /*5140*/  LEA R4, R84, UR44, 0x4 ;  /* 0x0000002c54047c11 */ /* 0x000fe4000f8e20ff */
[----:B--2---:R-:W2:Y:S02]  /*5150*/  SYNCS.PHASECHK.TRANS64.TRYWAIT P0, [R3+URZ+0x60], R0 ;  /* 0x00006000030075a7 */ /* 0x004ea400080011ff */
[----:B-12---:R-:W-:Y:S05]  /*5160*/  @!P0 BRA `(.L_x_95) ;  /* 0x0000002000f88947 */ /* 0x006fea0003800000 */
.L_x_147:
[----:B------:R-:W3:Y:S01]  /*5170*/  LDS.128 R4, [R4+0xf0] ;  /* 0x0000f00004047984 */ /* 0x000ee20000000c00 */
[----:B------:R-:W-:Y:S01]  /*5180*/  UISETP.GE.AND UP0, UPT, UR40, 0x1, UPT ;  /* 0x000000012800788c */ /* 0x000fe2000bf06270 */
[----:B------:R-:W-:Y:S01]  /*5190*/  @!PT LDS RZ, [RZ] ;  /* 0x00000000fffff984 */ /* 0x000fe20000000800 */
[----:B------:R-:W-:Y:S01]  /*51a0*/  @!PT LDS RZ, [RZ] ;  /* 0x00000000fffff984 */ /* 0x000fe20000000800 */
[----:B------:R-:W-:Y:S01]  /*51b0*/  @!PT LDS RZ, [RZ] ;  /* 0x00000000fffff984 */ /* 0x000fe20000000800 */
[----:B------:R-:W-:Y:S01]  /*51c0*/  @!PT LDS RZ, [RZ] ;  /* 0x00000000fffff984 */ /* 0x000fe20000000800 */
[----:B------:R4:W-:Y:S06]  /*51d0*/  MEMBAR.ALL.CTA ;  /* 0x0000000000007992 */ /* 0x0009ec0000008000 */
[----:B----4-:R-:W4:Y:S01]  /*51e0*/  FENCE.VIEW.ASYNC.S ;  /* 0x00000000000073c6 */ /* 0x010f220000000000 */
[----:B---3--:R-:W-:Y:S11]  /*51f0*/  LOP3.LUT P0, RZ, R6, 0x1, RZ, 0xc0, !PT ;  /* 0x0000000106ff7812 */ /* 0x008ff6000780c0ff */
[----:B------:R-:W-:Y:S02]  /*5200*/  @!UPT UIADD3 URZ, UPT, UPT, URZ, URZ, URZ ;  /* 0x000000fffffff290 */ /* 0x000fe4000fffe0ff */
[----:B----4-:R-:W-:Y:S01]  /*5210*/  VOTEU.ANY UP1, P0 ;  /* 0x0000000000ff7886 */ /* 0x010fe20000020100 */
[----:B------:R-:W-:Y:S01]  /*5220*/  PLOP3.LUT P0, PT, PT, PT, UP1, 0x80, 0x8 ;  /* 0x000000000008781c */ /* 0x000fe20003f0f018 */
[----:B------:R-:W-:Y:S11]  /*5230*/  UP2UR UR47, UPR, URZ, 0x2 ;  /* 0x00000002ff2f7883 */ /* 0x000ff60008000000 */
[----:B------:R-:W-:Y:S01]  /*5240*/  @!UPT UIADD3 URZ, UPT, UPT, URZ, URZ, URZ ;  /* 0x000000fffffff290 */ /* 0x000fe2000fffe0ff */
        /* <DEDUP_REMOVED lines=13> */
[----:B------:R-:W3:Y:S01]  /*5320*/  LDCU UR12, c[0x0][0xb20] ;  /* 0x00016400ff0c77ac */ /* 0x000ee20008000800 */
[----:B-1----:R-:W-:Y:S02]  /*5330*/  UIMAD.WIDE.U32 UR4, UR52, UR51, URZ ;  /* 0x00000033340472a5 */ /* 0x002fe4000f8e00ff */
[----:B------:R-:W-:Y:S02]  /*5340*/  UIMAD.WIDE.U32 UR6, UR53, UR48, URZ ;  /* 0x00000030350672a5 */ /* 0x000fe4000f8e00ff */
[----:B------:R-:W-:Y:S02]  /*5350*/  UISETP.NE.AND UP0, UPT, UR50, 0x1, UPT ;  /* 0x000000013200788c */ /* 0x000fe4000bf05270 */
[----:B------:R-:W-:Y:S02]  /*5360*/  UIMAD.WIDE.U32 UR8, UR37, UR51, URZ ;  /* 0x00000033250872a5 */ /* 0x000fe4000f8e00ff */
[----:B------:R-:W-:Y:S02]  /*5370*/  UIMAD.WIDE.U32 UR10, UR38, UR48, URZ ;  /* 0x00000030260a72a5 */ /* 0x000fe4000f8e00ff */
[----:B------:R-:W-:Y:S02]  /*5380*/  UISETP.NE.AND UP1, UPT, UR41, 0x1, UPT ;  /* 0x000000012900788c */ /* 0x000fe4000bf25270 */
[----:B------:R-:W-:Y:S01]  /*5390*/  UISETP.NE.AND UP2, UPT, UR40, 0x1, UPT ;  /* 0x000000012800788c */ /* 0x000fe2000bf45270 */
[----:B------:R-:W-:Y:S02]  /*53a0*/  UMOV UR4, UR5 ;  /* 0x0000000500047c82 */ /* 0x000fe40008000000 */
[----:B---3--:R-:W-:Y:S03]  /*53b0*/  USHF.R.U32.HI UR5, URZ, UR12, UR4 ;  /* 0x0000000cff057299 */ /* 0x008fe60008011604 */
[----:B------:R-:W-:Y:S02]  /*53c0*/  UMOV UR4, UR7 ;  /* 0x0000000700047c82 */ /* 0x000fe40008000000 */
[----:B------:R-:W-:Y:S02]  /*53d0*/  USHF.R.U32.HI UR7, URZ, UR49, UR4 ;  /* 0x00000031ff077299 */ /* 0x000fe40008011604 */
[----:B------:R-:W-:Y:S02]  /*53e0*/  USEL UR4, UR52, UR5, !UP0 ;  /* 0x0000000534047287 */ /* 0x000fe4000c000000 */
[----:B------:R-:W-:Y:S01]  /*53f0*/  USEL UR7, UR53, UR7, !UP1 ;  /* 0x0000000735077287 */ /* 0x000fe2000c800000 */
[----:B------:R-:W-:Y:S01]  /*5400*/  UMOV UR5, UR9 ;  /* 0x0000000900057c82 */ /* 0x000fe20008000000 */
[----:B------:R-:W-:Y:S02]  /*5410*/  UIMAD.WIDE.U32 UR8, UR4, UR42, URZ ;  /* 0x0000002a040872a5 */ /* 0x000fe4000f8e00ff */
[----:B------:R-:W-:Y:S03]  /*5420*/  USHF.R.U32.HI UR6, URZ, UR12, UR5 ;  /* 0x0000000cff067299 */ /* 0x000fe60008011605 */
[----:B------:R-:W-:Y:S01]  /*5430*/  UMOV UR5, UR11 ;  /* 0x0000000b00057c82 */ /* 0x000fe20008000000 */
[----:B------:R-:W-:Y:S02]  /*5440*/  UIMAD.WIDE.U32 UR10, UR7, UR42, URZ ;  /* 0x0000002a070a72a5 */ /* 0x000fe4000f8e00ff */
[----:B------:R-:W-:Y:S02]  /*5450*/  USHF.R.U32.HI UR12, URZ, UR49, UR5 ;  /* 0x00000031ff0c7299 */ /* 0x000fe40008011605 */
[----:B------:R-:W-:Y:S01]  /*5460*/  USEL UR6, UR37, UR6, !UP0 ;  /* 0x0000000625067287 */ /* 0x000fe2000c000000 */
[----:B------:R-:W-:Y:S02]  /*5470*/  UMOV UR5, UR9 ;  /* 0x0000000900057c82 */ /* 0x000fe40008000000 */
[----:B------:R-:W-:Y:S01]  /*5480*/  UMOV UR10, UR11 ;  /* 0x0000000b000a7c82 */ /* 0x000fe20008000000 */
[----:B------:R-:W-:Y:S02]  /*5490*/  @UP2 USHF.R.U32.HI UR4, URZ, UR43, UR5 ;  /* 0x0000002bff042299 */ /* 0x000fe40008011605 */
[----:B------:R-:W-:Y:S02]  /*54a0*/  @UP2 USHF.R.U32.HI UR7, URZ, UR43, UR10 ;  /* 0x0000002bff072299 */ /* 0x000fe4000801160a */
[----:B------:R-:W-:Y:S02]  /*54b0*/  UIMAD UR4, UR40, UR4, URZ ;  /* 0x00000004280472a4 */ /* 0x000fe4000f8e02ff */
[----:B------:R-:W-:Y:S02]  /*54c0*/  UIMAD.WIDE.U32 UR10, UR6, UR42, URZ ;  /* 0x0000002a060a72a5 */ /* 0x000fe4000f8e00ff */
[----:B------:R-:W-:Y:S02]  /*54d0*/  USEL UR5, UR38, UR12, !UP1 ;  /* 0x0000000c26057287 */ /* 0x000fe4000c800000 */
[----:B------:R-:W-:Y:S02]  /*54e0*/  UIMAD UR8, UR40, UR7, URZ ;  /* 0x00000007280872a4 */ /* 0x000fe4000f8e02ff */
[----:B------:R-:W-:Y:S03]  /*54f0*/  UISETP.GE.AND UP0, UPT, UR6, UR4, UPT ;  /* 0x000000040600728c */ /* 0x000fe6000bf06270 */
[----:B------:R-:W-:Y:S01]  /*5500*/  UMOV UR4, UR11 ;  /* 0x0000000b00047c82 */ /* 0x000fe20008000000 */
[----:B------:R-:W-:Y:S02]  /*5510*/  UISETP.GE.OR UP0, UPT, UR5, UR8, UP0 ;  /* 0x000000080500728c */ /* 0x000fe40008706670 */
[----:B------:R-:W-:Y:S02]  /*5520*/  USHF.R.U32.HI UR4, URZ, UR43, UR4 ;  /* 0x0000002bff047299 */ /* 0x000fe40008011604 */
[----:B------:R-:W-:Y:S02]  /*5530*/  UIMAD.WIDE.U32 UR8, UR5, UR42, URZ ;  /* 0x0000002a050872a5 */ /* 0x000fe4000f8e00ff */
[----:B------:R-:W-:Y:S02]  /*5540*/  USEL UR11, UR6, UR4, !UP2 ;  /* 0x00000004060b7287 */ /* 0x000fe4000d000000 */
[----:B------:R-:W-:Y:S02]  /*5550*/  UIADD3 UR8, UPT, UPT, -UR5, URZ, URZ ;  /* 0x000000ff05087290 */ /* 0x000fe4000fffe1ff */
[----:B------:R-:W-:Y:S01]  /*5560*/  UIADD3 UR10, UPT, UPT, -UR11, URZ, URZ ;  /* 0x000000ff0b0a7290 */ /* 0x000fe2000fffe1ff */
[----:B------:R-:W-:Y:S01]  /*5570*/  @!UP0 UMOV UR4, UR9 ;  /* 0x0000000900048c82 */ /* 0x000fe20008000000 */
[----:B------:R-:W-:Y:S02]  /*5580*/  UIADD3 UR9, UPT, UPT, -UR6, URZ, URZ ;  /* 0x000000ff06097290 */ /* 0x000fe4000fffe1ff */
[----:B------:R-:W-:Y:S02]  /*5590*/  @!UP0 USHF.R.U32.HI UR4, URZ, UR43, UR4 ;  /* 0x0000002bff048299 */ /* 0x000fe40008011604 */
[----:B------:R-:W-:Y:S02]  /*55a0*/  UIMAD UR10, UR40, UR10, UR6 ;  /* 0x0000000a280a72a4 */ /* 0x000fe4000f8e0206 */
[----:B------:R-:W-:Y:S04]  /*55b0*/  @!UP0 USEL UR4, UR5, UR4, !UP2 ;  /* 0x0000000405048287 */ /* 0x000fe8000d000000 */
[----:B------:R-:W-:Y:S02]  /*55c0*/  @!UP0 UIMAD UR10, UR7, UR10, UR4 ;  /* 0x0000000a070a82a4 */ /* 0x000fe4000f8e0204 */
[----:B------:R-:W-:Y:S02]  /*55d0*/  @!UP0 UIADD3 UR11, UPT, UPT, UR11, -UR4, URZ ;  /* 0x800000040b0b8290 */ /* 0x000fe4000fffe0ff */
[----:B------:R-:W-:Y:S02]  /*55e0*/  UIMAD UR7, UR41, UR8, UR38 ;  /* 0x00000008290772a4 */ /* 0x000fe4000f8e0226 */
[----:B------:R-:W-:Y:S02]  /*55f0*/  @!UP0 UIMAD UR6, UR11, UR40, UR5 ;  /* 0x000000280b0682a4 */ /* 0x000fe4000f8e0205 */
[----:B------:R-:W-:Y:S01]  /*5600*/  UIMAD UR4, UR50, UR9, UR37 ;  /* 0x00000009320472a4 */ /* 0x000fe2000f8e0225 */
[----:B------:R-:W-:Y:S02]  /*5610*/  @!UP0 UMOV UR5, UR10 ;  /* 0x0000000a00058c82 */ /* 0x000fe40008000000 */
[----:B------:R-:W-:Y:S02]  /*5620*/  UIMAD UR38, UR5, UR41, UR7 ;  /* 0x00000029052672a4 */ /* 0x000fe4000f8e0207 */
[----:B------:R-:W-:Y:S11]  /*5630*/  UIMAD UR37, UR6, UR50, UR4 ;  /* 0x00000032062572a4 */ /* 0x000ff6000f8e0204 */
[----:B------:R-:W-:Y:S01]  /*5640*/  @!UPT UIADD3 URZ, UPT, UPT, URZ, URZ, URZ ;  /* 0x000000fffffff290 */ /* 0x000fe2000fffe0ff */
.L_x_96:
[----:B-1----:R-:W-:Y:S01]  /*5650*/  UISETP.NE.AND UP0, UPT, UR39, 0x1, UPT ;  /* 0x000000012700788c */ /* 0x002fe2000bf05270 */
[----:B------:R-:W-:Y:S10]  /*5660*/  IADD3 R84, PT, PT, R84, 0x1, RZ ;  /* 0x0000000154547810 */ /* 0x000ff40007ffe0ff */
[----:B------:R-:W1:Y:S01]  /*5670*/  @!UP0 LDCU.128 UR12, c[0x0][0xb10] ;  /* 0x00016200ff0c87ac */ /* 0x000e620008000c00 */
[----:B------:R-:W3:Y:S01]  /*5680*/  @!UP0 LDCU UR5, c[0x0][0xb0c] ;  /* 0x00016180ff0587ac */ /* 0x000ee20008000800 */
[----:B------:R-:W4:Y:S01]  /*5690*/  @!UP0 LDCU UR10, c[0x0][0xb20] ;  /* 0x00016400ff0a87ac */ /* 0x000f220008000800 */
[----:B-1----:R-:W-:Y:S02]  /*56a0*/  UIMAD.WIDE.U32 UR8, UR38, UR12, URZ ;  /* 0x0000000c260872a5 */ /* 0x002fe4000f8e00ff */
[----:B------:R-:W-:Y:S02]  /*56b0*/  UIMAD.WIDE.U32 UR6, UR37, UR15, URZ ;  /* 0x0000000f250672a5 */ /* 0x000fe4000f8e00ff */
[----:B------:R-:W-:Y:S03]  /*56c0*/  @!UP0 UISETP.NE.AND UP1, UPT, UR14, 0x1, UPT ;  /* 0x000000010e00888c */ /* 0x000fe6000bf25270 */
[----:B------:R-:W-:Y:S01]  /*56d0*/  @!UP0 UMOV UR4, UR9 ;  /* 0x0000000900048c82 */ /* 0x000fe20008000000 */
[----:B---3--:R-:W-:Y:S02]  /*56e0*/  @!UP0 UISETP.NE.AND UP2, UPT, UR5, 0x1, UPT ;  /* 0x000000010500888c */ /* 0x008fe4000bf45270 */
[----:B------:R-:W-:Y:S01]  /*56f0*/  @!UP0 USHF.R.U32.HI UR4, URZ, UR13, UR4 ;  /* 0x0000000dff048299 */ /* 0x000fe20008011604 */
[----:B------:R-:W-:Y:S02]  /*5700*/  @!UP0 UMOV UR6, UR7 ;  /* 0x0000000700068c82 */ /* 0x000fe40008000000 */
[----:B----4-:R-:W-:Y:S02]  /*5710*/  @!UP0 USHF.R.U32.HI UR6, URZ, UR10, UR6 ;  /* 0x0000000aff068299 */ /* 0x010fe40008011606 */
[----:B------:R-:W-:Y:S02]  /*5720*/  @!UP0 USEL UR7, UR38, UR4, !UP2 ;  /* 0x0000000426078287 */ /* 0x000fe4000d000000 */
[----:B------:R-:W-:Y:S04]  /*5730*/  @!UP0 USEL UR6, UR37, UR6, !UP1 ;  /* 0x0000000625068287 */ /* 0x000fe8000c800000 */
[----:B------:R-:W-:Y:S02]  /*5740*/  @!UP0 UIADD3 UR4, UPT, UPT, -UR7, UR6, URZ ;  /* 0x0000000607048290 */ /* 0x000fe4000fffe1ff */
[----:B------:R-:W-:Y:S02]  /*5750*/  @!UP0 UIADD3 UR6, UPT, UPT, UR7, -UR6, URZ ;  /* 0x8000000607068290 */ /* 0x000fe4000fffe0ff */
[----:B------:R-:W-:Y:S02]  /*5760*/  @!UP0 UIMAD UR38, UR4, UR5, UR38 ;  /* 0x00000005042682a4 */ /* 0x000fe4000f8e0226 */
[----:B------:R-:W-:Y:S02]  /*5770*/  @!UP0 UIMAD UR37, UR6, UR14, UR37 ;  /* 0x0000000e062582a4 */ /* 0x000fe4000f8e0225 */
[----:B------:R-:W-:Y:S09]  /*5780*/  ULOP3.LUT UP0, URZ, UR56, 0x1b0, URZ, 0xc0, !UPT ;  /* 0x000001b038ff7892 */ /* 0x000ff2000f80c0ff */
[----:B------:R-:W-:Y:S05]  /*5790*/  BRA.U !UP0, `(.L_x_97) ;  /* 0x0000000108407547 */ /* 0x000fea000b800000 */
[----:B------:R-:W1:Y:S01]  /*57a0*/  LDCU.64 UR8, c[0x4][0x80] ;  /* 0x01001000ff0877ac */ /* 0x000e620008000a00 */
[----:B------:R-:W-:Y:S01]  /*57b0*/  MOV R3, 0x0 ;  /* 0x0000000000037802 */ /* 0x000fe20000000f00 */
[----:B------:R-:W-:Y:S02]  /*57c0*/  HFMA2 R12, -RZ, RZ, 0, 5.9604644775390625e-08 ;  /* 0x00000001ff0c7431 */ /* 0x000fe400000001ff */
[----:B------:R-:W-:Y:S02]  /*57d0*/  IMAD.MOV.U32 R8, RZ, RZ, 0x70 ;  /* 0x00000070ff087424 */ /* 0x000fe400078e00ff */
[----:B------:R-:W-:Y:S01]  /*57e0*/  IMAD.MOV.U32 R13, RZ, RZ, RZ ;  /* 0x000000ffff0d7224 */ /* 0x000fe200078e00ff */
[----:B------:R-:W3:Y:S01]  /*57f0*/  LDCU.64 UR6, c[0x4][0x88] ;  /* 0x01001100ff0677ac */ /* 0x000ee20008000a00 */
[----:B------:R-:W4:Y:S01]  /*5800*/  LDC.64 R2, c[0x4][R3] ;  /* 0x0100000003027b82 */ /* 0x000f220000000a00 */
[----:B------:R-:W2:Y:S01]  /*5810*/  LDCU.64 UR4, c[0x4][0x8] ;  /* 0x01000100ff0477ac */ /* 0x000ea20008000a00 */
[----:B-1----:R-:W-:Y:S01]  /*5820*/  MOV R5, UR9 ;  /* 0x0000000900057c02 */ /* 0x002fe20008000f00 */
[----:B------:R-:W-:Y:S01]  /*5830*/  IMAD.U32 R4, RZ, RZ, UR8 ;  /* 0x00000008ff047e24 */ /* 0x000fe2000f8e00ff */
[----:B---3--:R-:W-:Y:S01]  /*5840*/  MOV R7, UR7 ;  /* 0x0000000700077c02 */ /* 0x008fe20008000f00 */
[----:B------:R-:W-:Y:S01]  /*5850*/  IMAD.U32 R6, RZ, RZ, UR6 ;  /* 0x00000006ff067e24 */ /* 0x000fe2000f8e00ff */
[----:B--2---:R-:W-:Y:S01]  /*5860*/  MOV R11, UR5 ;  /* 0x00000005000b7c02 */ /* 0x004fe20008000f00 */
[----:B------:R-:W-:Y:S02]  /*5870*/  IMAD.U32 R10, RZ, RZ, UR4 ;  /* 0x00000004ff0a7e24 */ /* 0x000fe4000f8e00ff */
[----:B------:R-:W-:Y:S07]  /*5880*/  LEPC R20, `(.L_x_97) ;  /* 0x000000001014794e */ /* 0x000fee0000000000 */
[----:B----45:R-:W-:Y:S05]  /*5890*/  CALL.ABS.NOINC R2 ;  /* 0x0000000002007343 */ /* 0x030fea0003c00000 */
.L_x_97:
[----:B------:R-:W-:Y:S01]  /*58a0*/  LOP3.LUT P0, RZ, R88, 0x1b0, RZ, 0xc0, !PT ;  /* 0x000001b058ff7812 */ /* 0x000fe2000780c0ff */
[----:B------:R-:W-:Y:S11]  /*58b0*/  BSSY.RECONVERGENT B6, `(.L_x_98) ;  /* 0x0000013000067945 */ /* 0x000ff60003800200 */
[----:B------:R-:W-:Y:S01]  /*58c0*/  @!UPT UIADD3 URZ, UPT, UPT, URZ, URZ, URZ ;  /* 0x000000fffffff290 */ /* 0x000fe2000fffe0ff */
[----:B------:R-:W-:Y:S05]  /*58d0*/  @!P0 BRA `(.L_x_99) ;  /* 0x0000000000408947 */ /* 0x000fea0003800000 */
        /* <DEDUP_REMOVED lines=16> */
.L_x_99:
[----:B------:R-:W-:Y:S05]  /*59e0*/  BSYNC.RECONVERGENT B6 ;  /* 0x0000000000067941 */ /* 0x000fea0003800200 */
.L_x_98:
[----:B------:R-:W-:Y:S01]  /*59f0*/  ISETP.NE.U32.AND P3, PT, R76, RZ, PT ;  /* 0x000000ff4c00720c */ /* 0x000fe20003f65070 */
[----:B------:R-:W-:Y:S01]  /*5a00*/  UISETP.NE.AND UP1, UPT, UR61, URZ, UPT ;  /* 0x000000ff3d00728c */ /* 0x000fe2000bf25270 */
[----:B------:R-:W-:Y:S02]  /*5a10*/  ISETP.NE.U32.AND P4, PT, R72, RZ, PT ;  /* 0x000000ff4800720c */ /* 0x000fe40003f85070 */
[----:B------:R-:W-:Y:S02]  /*5a20*/  ISETP.NE.AND.EX P3, PT, R77, RZ, PT, P3 ;  /* 0x000000ff4d00720c */ /* 0x000fe40003f65330 */
[----:B------:R-:W-:Y:S02]  /*5a30*/  PLOP3.LUT P1, PT, PT, PT, PT, 0x8, 0x80 ;  /* 0x000000000080781c */ /* 0x000fe40003f2e170 */
[----:B------:R-:W-:Y:S02]  /*5a40*/  PLOP3.LUT P0, PT, PT, PT, UP1, 0x80, 0x8 ;  /* 0x000000000008781c */ /* 0x000fe40003f0f018 */
[----:B------:R-:W-:Y:S02]  /*5a50*/  ISETP.NE.AND.EX P4, PT, R73, RZ, PT, P4 ;  /* 0x000000ff4900720c */ /* 0x000fe40003f85340 */
[----:B------:R-:W1:Y:S09]  /*5a60*/  @UP1 LDCU.64 UR4, c[0x0][0x888] ;  /* 0x00011100ff0417ac */ /* 0x000e720008000a00 */
[----:B------:R-:W-:Y:S01]  /*5a70*/  @P0 PLOP3.LUT P1, PT, P3, PT, PT, 0x80, 0x8 ;  /* 0x000000000008081c */ /* 0x000fe20001f2f070 */
[----:B-1----:R-:W-:Y:S04]  /*5a80*/  @UP1 UISETP.NE.U32.AND UP0, UPT, UR4, URZ, UPT ;  /* 0x000000ff0400128c */ /* 0x002fe8000bf05070 */
[----:B------:R-:W-:Y:S04]  /*5a90*/  @UP1 UISETP.NE.AND.EX UP0, UPT, UR5, URZ, UPT, UP0 ;  /* 0x000000ff0500128c */ /* 0x000fe8000bf05300 */
[----:B------:R-:W-:Y:S01]  /*5aa0*/  @UP1 USEL UR4, URZ, 0xffffffff, UP0 ;  /* 0xffffffffff041887 */ /* 0x000fe20008000000 */
[----:B------:R-:W-:Y:S11]  /*5ab0*/  @!P3 BRA `(.L_x_100) ;  /* 0x000000000030b947 */ /* 0x000ff60003800000 */
[----:B------:R-:W-:Y:S01]  /*5ac0*/  ISETP.NE.U32.AND P2, PT, R74, RZ, PT ;  /* 0x000000ff4a00720c */ /* 0x000fe20003f45070 */
[----:B------:R-:W1:Y:S01]  /*5ad0*/  LDCU.64 UR6, c[0x0][0x358] ;  /* 0x00006b00ff0677ac */ /* 0x000e620008000a00 */
[----:B------:R-:W-:Y:S02]  /*5ae0*/  IMAD.MOV.U32 R81, RZ, RZ, 0x1 ;  /* 0x00000001ff517424 */ /* 0x000fe400078e00ff */
[----:B------:R-:W-:Y:S11]  /*5af0*/  ISETP.NE.AND.EX P2, PT, R75, RZ, PT, P2 ;  /* 0x000000ff4b00720c */ /* 0x000ff60003f45320 */
[----:B------:R-:W-:Y:S02]  /*5b00*/  @!UPT UIADD3 URZ, UPT, UPT, URZ, URZ, URZ ;  /* 0x000000fffffff290 */ /* 0x000fe4000fffe0ff */
[----:B------:R-:W3:Y:S01]  /*5b10*/  @P2 LDC.64 R2, c[0x0][0x888] ;  /* 0x00022200ff022b82 */ /* 0x000ee20000000a00 */
[----:B--2---:R-:W-:Y:S04]  /*5b20*/  @P2 IMAD R0, R76, UR36, RZ ;  /* 0x000000244c002c24 */ /* 0x004fe8000f8e02ff */
[----:B---3--:R-:W-:Y:S04]  /*5b30*/  @P2 IMAD.WIDE R2, R0, 0x4, R2 ;  /* 0x0000000400022825 */ /* 0x008fe800078e0202 */
[----:B------:R-:W-:Y:S01]  /*5b40*/  HFMA2 R0, -RZ, RZ, 0, 5.9604644775390625e-08 ;  /* 0x00000001ff007431 */ /* 0x000fe200000001ff */
[----:B-1---5:R1:W5:Y:S04]  /*5b50*/  @P2 LDG.E R40, desc[UR6][R2.64] ;  /* 0x0000000602282981 */ /* 0x022368000c1e1900 */
[----:B------:R-:W-:Y:S01]  /*5b60*/  @!P2 PRMT R81, R0, 0x7610, R81 ;  /* 0x000076100051a816 */ /* 0x000fe20000000051 */
[----:B-1----:R-:W3:Y:S06]  /*5b70*/  @!P2 LDC R40, c[0x0][0x880] ;  /* 0x00022000ff28ab82 */ /* 0x002eec0000000800 */
.L_x_100:
[----:B------:R-:W-:Y:S05]  /*5b80*/  @!P4 BRA `(.L_x_101) ;  /* 0x000000000024c947 */ /* 0x000fea0003800000 */
[----:B------:R-:W-:Y:S01]  /*5b90*/  ISETP.NE.U32.AND P2, PT, R70, RZ, PT ;  /* 0x000000ff4600720c */ /* 0x000fe20003f45070 */
[----:B------:R-:W1:Y:S03]  /*5ba0*/  LDCU.64 UR6, c[0x0][0x358] ;  /* 0x00006b00ff0677ac */ /* 0x000e660008000a00 */
[----:B------:R-:W-:Y:S11]  /*5bb0*/  ISETP.NE.AND.EX P2, PT, R71, RZ, PT, P2 ;  /* 0x000000ff4700720c */ /* 0x000ff60003f45320 */
[----:B------:R-:W-:Y:S02]  /*5bc0*/  @!UPT UIADD3 URZ, UPT, UPT, URZ, URZ, URZ ;  /* 0x000000fffffff290 */ /* 0x000fe4000fffe0ff */
[----:B------:R-:W4:Y:S01]  /*5bd0*/  @P2 LDC.64 R2, c[0x0][0x8a8] ;  /* 0x00022a00ff022b82 */ /* 0x000f220000000a00 */
[----:B--2---:R-:W-:Y:S04]  /*5be0*/  @P2 IMAD R0, R72, UR36, RZ ;  /* 0x0000002448002c24 */ /* 0x004fe8000f8e02ff */
[----:B----4-:R-:W-:Y:S05]  /*5bf0*/  @P2 IMAD.WIDE R2, R0, 0x4, R2 ;  /* 0x0000000400022825 */ /* 0x010fea00078e0202 */
[----:B-1---5:R1:W5:Y:S02]  /*5c00*/  @P2 LDG.E R38, desc[UR6][R2.64] ;  /* 0x0000000602262981 */ /* 0x022364000c1e1900 */
[----:B-1----:R-:W4:Y:S02]  /*5c10*/  @!P2 LDC R38, c[0x0][0x8a0] ;  /* 0x00022800ff26ab82 */ /* 0x002f240000000800 */
.L_x_101:
[----:B---3-5:R-:W-:Y:S01]  /*5c20*/  @P0 ISETP.NE.AND P4, PT, R40, RZ, PT ;  /* 0x000000ff2800020c */ /* 0x028fe20003f85270 */
[----:B--2---:R-:W-:Y:S01]  /*5c30*/  IMAD.U32 R0, RZ, RZ, UR4 ;  /* 0x00000004ff007e24 */ /* 0x004fe2000f8e00ff */
[----:B------:R-:W-:Y:S01]  /*5c40*/  @P0 LOP3.LUT P2, RZ, R81, 0xff, RZ, 0xc0, !PT ;  /* 0x000000ff51ff0812 */ /* 0x000fe2000784c0ff */
[----:B------:R-:W-:Y:S01]  /*5c50*/  BSSY B1, `(.L_x_102) ;  /* 0x0000034000017945 */ /* 0x000fe20003800000 */
[----:B------:R-:W-:Y:S02]  /*5c60*/  @P0 SEL R2, RZ, 0xffffffff, P4 ;  /* 0xffffffffff020807 */ /* 0x000fe40002000000 */
[----:B------:R-:W-:Y:S02]  /*5c70*/  CS2R R50, SRZ ;  /* 0x0000000000327805 */ /* 0x000fe4000001ff00 */
[----:B------:R-:W-:Y:S02]  /*5c80*/  LEA R83, R36, UR44, 0x3 ;  /* 0x0000002c24537c11 */ /* 0x000fe4000f8e18ff */
[----:B------:R-:W-:Y:S02]  /*5c90*/  CS2R R48, SRZ ;  /* 0x0000000000307805 */ /* 0x000fe4000001ff00 */
[----:B------:R-:W-:Y:S02]  /*5ca0*/  @P1 SEL R2, R0, R2, !P2 ;  /* 0x0000000200021207 */ /* 0x000fe40005000000 */
[----:B------:R-:W-:Y:S02]  /*5cb0*/  CS2R R46, SRZ ;  /* 0x00000000002e7805 */ /* 0x000fe4000001ff00 */
[----:B------:R-:W-:Y:S02]  /*5cc0*/  SHF.L.U32 R4, R87, 0x1f, RZ ;  /* 0x0000001f57047819 */ /* 0x000fe400000006ff */
[----:B------:R-:W-:Y:S02]  /*5cd0*/  CS2R R44, SRZ ;  /* 0x00000000002c7805 */ /* 0x000fe4000001ff00 */
[----:B------:R-:W-:Y:S02]  /*5ce0*/  @P0 LOP3.LUT R2, R2, 0x1, RZ, 0xc0, !PT ;  /* 0x0000000102020812 */ /* 0x000fe400078ec0ff */
[----:B------:R-:W-:Y:S02]  /*5cf0*/  PLOP3.LUT P5, PT, PT, PT, PT, 0x8, 0x80 ;  /* 0x000000000080781c */ /* 0x000fe40003fae170 */
[----:B------:R-:W-:Y:S01]  /*5d00*/  ISETP.NE.U32.OR P1, PT, R2, 0x1, !P0 ;  /* 0x000000010200780c */ /* 0x000fe20004725470 */
[----:B------:R-:W-:Y:S11]  /*5d10*/  IMAD R2, R36, 0x20, R37 ;  /* 0x0000002024027824 */ /* 0x000ff600078e0225 */
[----:B------:R-:W-:Y:S01]  /*5d20*/  @!UPT UIADD3 URZ, UPT, UPT, URZ, URZ, URZ ;  /* 0x000000fffffff290 */ /* 0x000fe2000fffe0ff */
[----:B------:R-:W-:Y:S04]  /*5d30*/  @P1 SHF.L.U32 R0, R85, 0x1f, RZ ;  /* 0x0000001f55001819 */ /* 0x000fe800000006ff */
[----:B------:R-:W1:Y:S01]  /*5d40*/  @P1 SYNCS.PHASECHK.TRANS64.TRYWAIT P0, [UR44+0x40], R0 ;  /* 0x00004000ff0015a7 */ /* 0x000e62000800112c */
[----:B------:R2:W3:Y:S01]  /*5d50*/  SYNCS.PHASECHK.TRANS64.TRYWAIT P4, [R83+URZ+0x80], R4 ;  /* 0x00008004530075a7 */ /* 0x0004e200080811ff */
[----:B-1----:R-:W-:Y:S01]  /*5d60*/  @P1 PLOP3.LUT P5, PT, P0, PT, PT, 0x8, 0x80 ;  /* 0x000000000080181c */ /* 0x002fe200007ae170 */
[----:B------:R-:W-:Y:S01]  /*5d70*/  @!UPT UIADD3 URZ, UPT, UPT, URZ, URZ, URZ ;  /* 0x000000fffffff290 */ /* 0x000fe2000fffe0ff */
[----:B--23--:R-:W-:Y:S11]  /*5d80*/  @!P1 BRA `(.L_x_103) ;  /* 0x0000000000809947 */ /* 0x00cff60003800000 */
[----:B------:R-:W-:Y:S01]  /*5d90*/  ISETP.NE.U32.AND P0, PT, RZ, UR58, PT ;  /* 0x0000003aff007c0c */ /* 0x000fe2000bf05070 */
[----:B------:R-:W-:Y:S01]  /*5da0*/  BSSY B0, `(.L_x_104) ;  /* 0x0000012000007945 */ /* 0x000fe20003800000 */
[----:B------:R-:W-:Y:S02]  /*5db0*/  ISETP.NE.AND P2, PT, R40, RZ, PT ;  /* 0x000000ff2800720c */ /* 0x000fe40003f45270 */
[----:B------:R-:W-:Y:S02]  /*5dc0*/  CS2R R46, SRZ ;  /* 0x00000000002e7805 */ /* 0x000fe4000001ff00 */
[----:B------:R-:W-:Y:S02]  /*5dd0*/  ISETP.NE.AND.EX P0, PT, RZ, UR59, PT, P0 ;  /* 0x0000003bff007c0c */ /* 0x000fe4000bf05300 */
[----:B------:R-:W-:Y:S02]  /*5de0*/  CS2R R44, SRZ ;  /* 0x00000000002c7805 */ /* 0x000fe4000001ff00 */
[----:B------:R-:W-:Y:S02]  /*5df0*/  LOP3.LUT P1, RZ, R81, 0xff, RZ, 0xc0, !PT ;  /* 0x000000ff51ff7812 */ /* 0x000fe4000782c0ff */
[----:B------:R-:W-:Y:S02]  /*5e00*/  CS2R R50, SRZ ;  /* 0x0000000000327805 */ /* 0x000fe4000001ff00 */
[----:B------:R-:W-:Y:S02]  /*5e10*/  SEL R0, RZ, 0xffffffff, P2 ;  /* 0xffffffffff007807 */ /* 0x000fe40001000000 */
[----:B------:R-:W-:Y:S02]  /*5e20*/  CS2R R48, SRZ ;  /* 0x0000000000307805 */ /* 0x000fe4000001ff00 */
[----:B------:R-:W-:Y:S04]  /*5e30*/  SEL R3, RZ, 0xffffffff, P0 ;  /* 0xffffffffff037807 */ /* 0x000fe80000000000 */
[----:B------:R-:W-:Y:S04]  /*5e40*/  @P3 SEL R0, R3, R0, !P1 ;  /* 0x0000000003003207 */ /* 0x000fe80004800000 */
[----:B------:R-:W-:Y:S04]  /*5e50*/  LOP3.LUT R0, R0, 0x1, RZ, 0xc0, !PT ;  /* 0x0000000100007812 */ /* 0x000fe800078ec0ff */
[----:B------:R-:W-:Y:S01]  /*5e60*/  ISETP.NE.U32.AND P0, PT, R0, 0x1, PT ;  /* 0x000000010000780c */ /* 0x000fe20003f05070 */
[----:B------:R-:W-:Y:S01]  /*5e70*/  @!UPT UIADD3 URZ, UPT, UPT, URZ, URZ, URZ ;  /* 0x000000fffffff290 */ /* 0x000fe2000fffe0ff */
[----:B------:R-:W-:Y:S11]  /*5e80*/  @!P5 BRA `(.L_x_105) ;  /* 0x00000000000cd947 */ /* 0x000ff60003800000 */
[----:B------:R-:W-:Y:S04]  /*5e90*/  SHF.L.U32 R3, R85, 0x1f, RZ ;  /* 0x0000001f55037819 */ /* 0x000fe800000006ff */
[----:B------:R-:W1:Y:S02]  /*5ea0*/  SYNCS.PHASECHK.TRANS64.TRYWAIT P1, [UR44+0x40], R3 ;  /* 0x00004003ff0075a7 */ /* 0x000e64000802112c */
[----:B-1----:R-:W-:Y:S05]  /*5eb0*/  @!P1 BRA `(.L_x_106) ;  /* 0x0000001400b89947 */ /* 0x002fea0003800000 */
.L_x_105:
[----:B------:R-:W-:Y:S05]  /*5ec0*/  BSYNC B0 ;  /* 0x0000000000007941 */ /* 0x000fea0003800000 */
.L_x_104:
[----:B------:R2:W3:Y:S01]  /*5ed0*/  @P0 LDS.128 R44, [R80+UR44+0x200] ;  /* 0x0002002c502c0984 */ /* 0x0004e20008000c00 */
[----:B------:R-:W-:Y:S01]  /*5ee0*/  UIADD3 UR4, UPT, UPT, UR44, 0x48, URZ ;  /* 0x000000482c047890 */ /* 0x000fe2000fffe0ff */
[----:B------:R-:W-:Y:S02]  /*5ef0*/  LOP3.LUT R85, R85, 0x1, RZ, 0x3c, !PT ;  /* 0x0000000155557812 */ /* 0x000fe400078e3cff */
[----:B------:R2:W1:Y:S01]  /*5f00*/  @P0 LDS.128 R48, [R79+0x10] ;  /* 0x000010004f300984 */ /* 0x0004620000000c00 */
[----:B------:R-:W-:Y:S01]  /*5f10*/  UPRMT UR4, UR55, 0x654, UR4 ;  /* 0x0000065437047896 */ /* 0x000fe20008000004 */
[----:B------:R-:W-:Y:S01]  /*5f20*/  @!PT LDS RZ, [RZ] ;  /* 0x00000000fffff984 */ /* 0x000fe20000000800 */
[----:B------:R-:W-:Y:S01]  /*5f30*/  @!PT LDS RZ, [RZ] ;  /* 0x00000000fffff984 */ /* 0x000fe20000000800 */
[----:B------:R-:W-:Y:S01]  /*5f40*/  @!PT LDS RZ, [RZ] ;  /* 0x00000000fffff984 */ /* 0x000fe20000000800 */
[----:B------:R-:W-:Y:S01]  /*5f50*/  @!PT LDS RZ, [RZ] ;  /* 0x00000000fffff984 */ /* 0x000fe20000000800 */
[----:B------:R5:W-:Y:S06]  /*5f60*/  MEMBAR.ALL.CTA ;  /* 0x0000000000007992 */ /* 0x000bec0000008000 */
[----:B-----5:R-:W5:Y:S02]  /*5f70*/  FENCE.VIEW.ASYNC.S ;  /* 0x00000000000073c6 */ /* 0x020f640000000000 */
[----:B-----5:R-:W-:Y:S03]  /*5f80*/  SYNCS.ARRIVE.TRANS64.RED.A1T0 RZ, [UR4], RZ ;  /* 0x000000ffffff79a7 */ /* 0x020fe60008100404 */
.L_x_103:
[----:B------:R-:W-:Y:S05]  /*5f90*/  BSYNC B1 ;  /* 0x0000000000017941 */ /* 0x000fea0003800000 */
.L_x_102:
[----:B-1----:R-:W-:Y:S04]  /*5fa0*/  SHF.R.U32.HI R0, RZ, 0x15, R2 ;  /* 0x00000015ff007819 */ /* 0x002fe80000011602 */
[----:B------:R-:W-:Y:S01]  /*5fb0*/  LOP3.LUT P0, RZ, R0, 0x3, R82, 0x48, !PT ;  /* 0x0000000300ff7812 */ /* 0x000fe20007804852 */
[----:B------:R-:W-:Y:S01]  /*5fc0*/  @!UPT UIADD3 URZ, UPT, UPT, URZ, URZ, URZ ;  /* 0x000000fffffff290 */ /* 0x000fe2000fffe0ff */
[----:B------:R-:W-:Y:S11]  /*5fd0*/  @P4 BRA `(.L_x_107) ;  /* 0x0000000000084947 */ /* 0x000ff60003800000 */
[----:B------:R-:W1:Y:S02]  /*5fe0*/  SYNCS.PHASECHK.TRANS64.TRYWAIT P1, [R83+URZ+0x80], R4 ;  /* 0x00008004530075a7 */ /* 0x000e6400080211ff */
[----:B-1----:R-:W-:Y:S05]  /*5ff0*/  @!P1 BRA `(.L_x_108) ;  /* 0x0000001400809947 */ /* 0x002fea0003800000 */
.L_x_107:
[----:B------:R-:W-:Y:S05]  /*6000*/  @!P0 BRA `(.L_x_109) ;  /* 0x0000000000408947 */ /* 0x000fea0003800000 */
[----:B------:R-:W1:Y:S01]  /*6010*/  LDCU.64 UR8, c[0x4][0x70] ;  /* 0x01000e00ff0877ac */ /* 0x000e620008000a00 */
[----:B------:R-:W-:Y:S01]  /*6020*/  MOV R15, 0x0 ;  /* 0x00000000000f7802 */ /* 0x000fe20000000f00 */
[----:B------:R-:W-:Y:S02]  /*6030*/  HFMA2 R12, -RZ, RZ, 0, 5.9604644775390625e-08 ;  /* 0x00000001ff0c7431 */ /* 0x000fe400000001ff */
[----:B------:R-:W-:Y:S02]  /*6040*/  IMAD.MOV.U32 R8, RZ, RZ, 0x192 ;  /* 0x00000192ff087424 */ /* 0x000fe400078e00ff */
[----:B------:R-:W-:Y:S01]  /*6050*/  IMAD.MOV.U32 R13, RZ, RZ, RZ ;  /* 0x000000ffff0d7224 */ /* 0x000fe200078e00ff */
[----:B------:R-:W5:Y:S01]  /*6060*/  LDCU.64 UR6, c[0x4][0x78] ;  /* 0x01000f00ff0677ac */ /* 0x000f620008000a00 */
[----:B------:R-:W2:Y:S01]  /*6070*/  LDC.64 R14, c[0x4][R15] ;  /* 0x010000000f0e7b82 */ /* 0x000ea20000000a00 */
[----:B------:R-:W3:Y:S01]  /*6080*/  LDCU.64 UR4, c[0x4][0x10] ;  /* 0x01000200ff0477ac */ /* 0x000ee20008000a00 */
[----:B-1----:R-:W-:Y:S01]  /*6090*/  MOV R5, UR9 ;  /* 0x0000000900057c02 */ /* 0x002fe20008000f00 */
[----:B------:R-:W-:Y:S01]  /*60a0*/  IMAD.U32 R4, RZ, RZ, UR8 ;  /* 0x00000008ff047e24 */ /* 0x000fe2000f8e00ff */
[----:B-----5:R-:W-:Y:S01]  /*60b0*/  MOV R7, UR7 ;  /* 0x0000000700077c02 */ /* 0x020fe20008000f00 */
[----:B------:R-:W-:Y:S01]  /*60c0*/  IMAD.U32 R6, RZ, RZ, UR6 ;  /* 0x00000006ff067e24 */ /* 0x000fe2000f8e00ff */
[----:B---3--:R-:W-:Y:S01]  /*60d0*/  MOV R11, UR5 ;  /* 0x00000005000b7c02 */ /* 0x008fe20008000f00 */
[----:B------:R-:W-:Y:S02]  /*60e0*/  IMAD.U32 R10, RZ, RZ, UR4 ;  /* 0x00000004ff0a7e24 */ /* 0x000fe4000f8e00ff */
[----:B------:R-:W-:Y:S07]  /*60f0*/  LEPC R20, `(.L_x_109) ;  /* 0x000000001014794e */ /* 0x000fee0000000000 */
[----:B--2-4-:R-:W-:Y:S05]  /*6100*/  CALL.ABS.NOINC R14 ;  /* 0x000000000e007343 */ /* 0x014fea0003c00000 */
.L_x_109:
[----:B------:R-:W-:Y:S01]  /*6110*/  LOP3.LUT P0, RZ, R78, 0x60, RZ, 0xc0, !PT ;  /* 0x000000604eff7812 */ /* 0x000fe2000780c0ff */
[----:B------:R-:W-:Y:S05]  /*6120*/  WARPSYNC.ALL ;  /* 0x0000000000007948 */ /* 0x000fea0003800000 */
[----:B------:R-:W-:Y:S01]  /*6130*/  R2UR UR4, R2 ;  /* 0x00000000020472ca */ /* 0x000fe200000e0000 */
[----:B---3--:R-:W-:Y:S01]  /*6140*/  IMAD.U32 R64, R46, 0x10000, RZ ;  /* 0x000100002e407824 */ /* 0x008fe200078e00ff */
[----:B------:R-:W-:Y:S01]  /*6150*/  SHF.L.U32 R41, R44, 0x10, RZ ;  /* 0x000000102c297819 */ /* 0x000fe200000006ff */
[----:B------:R-:W-:Y:S01]  /*6160*/  IMAD.U32 R63, R48, 0x10000, RZ ;  /* 0x00010000303f7824 */ /* 0x000fe200078e00ff */
[----:B------:R-:W-:Y:S01]  /*6170*/  PRMT R39, R44, 0x8880, RZ ;  /* 0x000088802c277816 */ /* 0x000fe200000000ff */
[----:B------:R-:W-:Y:S01]  /*6180*/  IMAD.U32 R53, R50, 0x10000, RZ ;  /* 0x0001000032357824 */ /* 0x000fe200078e00ff */
[----:B------:R-:W-:Y:S01]  /*6190*/  SHF.L.U32 R42, R44, 0x8, RZ ;  /* 0x000000082c2a7819 */ /* 0x000fe200000006ff */
[----:B------:R-:W-:Y:S01]  /*61a0*/  BSSY.RECONVERGENT B0, `(.L_x_110) ;  /* 0x000009e000007945 */ /* 0x000fe20003800200 */
[----:B------:R-:W-:Y:S02]  /*61b0*/  SHF.R.S32.HI R41, RZ, 0x18, R41 ;  /* 0x00000018ff297819 */ /* 0x000fe40000011429 */
[----:B------:R-:W-:Y:S02]  /*61c0*/  SHF.R.S32.HI R42, RZ, 0x18, R42 ;  /* 0x00000018ff2a7819 */ /* 0x000fe4000001142a */
[----:B------:R-:W-:Y:S01]  /*61d0*/  SHF.R.S32.HI R43, RZ, 0x18, R44 ;  /* 0x00000018ff2b7819 */ /* 0x000fe2000001142c */
[----:B------:R-:W1:Y:S01]  /*61e0*/  LDTM.x32 R4, tmem[UR4] ;  /* 0x00000004000479ee */ /* 0x000e6200082c0000 */
[----:B------:R-:W-:Y:S01]  /*61f0*/  NOP ;  /* 0x0000000000007918 */ /* 0x000fe20000000000 */
[----:B------:R-:W-:Y:S02]  /*6200*/  IADD3 R83, PT, PT, R83, 0xa0, RZ ;  /* 0x000000a053537810 */ /* 0x000fe40007ffe0ff */
[----:B------:R-:W-:Y:S02]  /*6210*/  PRMT R69, R45, 0x8880, RZ ;  /* 0x000088802d457816 */ /* 0x000fe400000000ff */
[----:B------:R-:W-:Y:S02]  /*6220*/  LOP3.LUT R83, R83, 0xfefffff8, RZ, 0xc0, !PT ;  /* 0xfefffff853537812 */ /* 0x000fe400078ec0ff */
[----:B------:R-:W-:Y:S02]  /*6230*/  SHF.L.U32 R68, R45, 0x10, RZ ;  /* 0x000000102d447819 */ /* 0x000fe400000006ff */
[----:B-1----:R1:W-:Y:S01]  /*6240*/  SYNCS.ARRIVE.TRANS64.RED.A1T0 RZ, [R83+URZ], RZ ;  /* 0x000000ff53ff79a7 */ /* 0x0023e200081004ff */
[----:B------:R-:W-:Y:S02]  /*6250*/  SHF.R.S32.HI R44, RZ, 0x18, R45 ;  /* 0x00000018ff2c7819 */ /* 0x000fe4000001142d */
[----:B------:R-:W-:Y:S02]  /*6260*/  PRMT R66, R46, 0x8880, RZ ;  /* 0x000088802e427816 */ /* 0x000fe400000000ff */
[C---:B------:R-:W-:Y:S02]  /*6270*/  PRMT R60, R47.reuse, 0x8880, RZ ;  /* 0x000088802f3c7816 */ /* 0x040fe400000000ff */
[C---:B------:R-:W-:Y:S02]  /*6280*/  SHF.L.U32 R59, R47.reuse, 0x10, RZ ;  /* 0x000000102f3b7819 */ /* 0x040fe400000006ff */
[----:B------:R-:W-:Y:S02]  /*6290*/  SHF.L.U32 R58, R47, 0x8, RZ ;  /* 0x000000082f3a7819 */ /* 0x000fe400000006ff */
[C---:B------:R-:W-:Y:S02]  /*62a0*/  PRMT R65, R48.reuse, 0x8880, RZ ;  /* 0x0000888030417816 */ /* 0x040fe400000000ff */
[----:B------:R-:W-:Y:S01]  /*62b0*/  SHF.L.U32 R62, R48, 0x8, RZ ;  /* 0x00000008303e7819 */ /* 0x000fe200000006ff */
[C---:B----4-:R-:W-:Y:S01]  /*62c0*/  IMAD R0, R38.reuse, R4, RZ ;  /* 0x0000000426007224 */ /* 0x050fe200078e02ff */
[----:B------:R-:W-:Y:S01]  /*62d0*/  SHF.R.S32.HI R4, RZ, 0x18, R68 ;  /* 0x00000018ff047819 */ /* 0x000fe20000011444 */
[C---:B------:R-:W-:Y:S01]  /*62e0*/  IMAD R2, R38.reuse, R5, RZ ;  /* 0x0000000526027224 */ /* 0x040fe200078e02ff */
[C---:B------:R-:W-:Y:S01]  /*62f0*/  PRMT R57, R49.reuse, 0x8880, RZ ;  /* 0x0000888031397816 */ /* 0x040fe200000000ff */
[C---:B------:R-:W-:Y:S01]  /*6300*/  IMAD R3, R38.reuse, R6, RZ ;  /* 0x0000000626037224 */ /* 0x040fe200078e02ff */
[----:B------:R-:W-:Y:S01]  /*6310*/  SHF.L.U32 R56, R49, 0x10, RZ ;  /* 0x0000001031387819 */ /* 0x000fe200000006ff */
[----:B------:R-:W-:Y:S01]  /*6320*/  IMAD R0, R39, R40, R0 ;  /* 0x0000002827007224 */ /* 0x000fe200078e0200 */
[----:B------:R-:W-:Y:S01]  /*6330*/  MOV R39, R66 ;  /* 0x0000004200277202 */ /* 0x000fe20000000f00 */
[----:B------:R-:W-:Y:S01]  /*6340*/  IMAD R7, R38, R7, RZ ;  /* 0x0000000726077224 */ /* 0x000fe200078e02ff */
[----:B------:R-:W-:Y:S01]  /*6350*/  SHF.L.U32 R55, R49, 0x8, RZ ;  /* 0x0000000831377819 */ /* 0x000fe200000006ff */
[-C--:B------:R-:W-:Y:S01]  /*6360*/  IMAD R2, R41, R40.reuse, R2 ;  /* 0x0000002829027224 */ /* 0x080fe200078e0202 */
[----:B------:R-:W-:Y:S01]  /*6370*/  SHF.R.S32.HI R41, RZ, 0x18, R48 ;  /* 0x00000018ff297819 */ /* 0x000fe20000011430 */
[-C--:B------:R-:W-:Y:S01]  /*6380*/  IMAD R3, R42, R40.reuse, R3 ;  /* 0x000000282a037224 */ /* 0x080fe200078e0203 */
[----:B------:R-:W-:Y:S01]  /*6390*/  SHF.L.U32 R48, R51, 0x8, RZ ;  /* 0x0000000833307819 */ /* 0x000fe200000006ff */
[----:B------:R-:W-:Y:S01]  /*63a0*/  IMAD R7, R43, R40, R7 ;  /* 0x000000282b077224 */ /* 0x000fe200078e0207 */
[----:B------:R-:W-:Y:S01]  /*63b0*/  SHF.L.U32 R67, R45, 0x8, RZ ;  /* 0x000000082d437819 */ /* 0x000fe200000006ff */
[C---:B------:R-:W-:Y:S01]  /*63c0*/  IMAD R8, R38.reuse, R8, RZ ;  /* 0x0000000826087224 */ /* 0x040fe200078e02ff */
[----:B------:R-:W-:Y:S01]  /*63d0*/  SHF.R.S32.HI R45, RZ, 0x18, R46 ;  /* 0x00000018ff2d7819 */ /* 0x000fe2000001142e */
[----:B------:R-:W-:Y:S01]  /*63e0*/  IMAD R9, R38, R9, RZ ;  /* 0x0000000926097224 */ /* 0x000fe200078e02ff */
[----:B------:R-:W-:Y:S01]  /*63f0*/  SHF.L.U32 R61, R46, 0x8, RZ ;  /* 0x000000082e3d7819 */ /* 0x000fe200000006ff */
[C---:B------:R-:W-:Y:S01]  /*6400*/  IMAD R10, R38.reuse, R10, RZ ;  /* 0x0000000a260a7224 */ /* 0x040fe200078e02ff */
[----:B------:R-:W-:Y:S01]  /*6410*/  SHF.R.S32.HI R46, RZ, 0x18, R47 ;  /* 0x00000018ff2e7819 */ /* 0x000fe2000001142f */
[C---:B------:R-:W-:Y:S01]  /*6420*/  IMAD R11, R38.reuse, R11, RZ ;  /* 0x0000000b260b7224 */ /* 0x040fe200078e02ff */
[----:B------:R-:W-:Y:S01]  /*6430*/  SHF.R.S32.HI R42, RZ, 0x18, R49 ;  /* 0x00000018ff2a7819 */ /* 0x000fe20000011431 */
[----:B------:R-:W-:Y:S01]  /*6440*/  IMAD R6, R38, R15, RZ ;  /* 0x0000000f26067224 */ /* 0x000fe200078e02ff */
[----:B------:R-:W-:Y:S01]  /*6450*/  PRMT R54, R50, 0x8880, RZ ;  /* 0x0000888032367816 */ /* 0x000fe200000000ff */
[----:B------:R-:W-:Y:S01]  /*6460*/  IMAD R15, R38, R20, RZ ;  /* 0x00000014260f7224 */ /* 0x000fe200078e02ff */
[----:B------:R-:W-:Y:S01]  /*6470*/  SHF.L.U32 R52, R50, 0x8, RZ ;  /* 0x0000000832347819 */ /* 0x000fe200000006ff */
[C---:B------:R-:W-:Y:S01]  /*6480*/  IMAD R20, R38.reuse, R25, RZ ;  /* 0x0000001926147224 */ /* 0x040fe200078e02ff */
[----:B------:R-:W-:Y:S01]  /*6490*/  SHF.R.S32.HI R43, RZ, 0x18, R50 ;  /* 0x00000018ff2b7819 */ /* 0x000fe20000011432 */
[C---:B------:R-:W-:Y:S01]  /*64a0*/  IMAD R25, R38.reuse, R30, RZ ;  /* 0x0000001e26197224 */ /* 0x040fe200078e02ff */
[C---:B------:R-:W-:Y:S01]  /*64b0*/  PRMT R50, R51.reuse, 0x8880, RZ ;  /* 0x0000888033327816 */ /* 0x040fe200000000ff */
[C---:B------:R-:W-:Y:S01]  /*64c0*/  IMAD R30, R38.reuse, R35, RZ ;  /* 0x00000023261e7224 */ /* 0x040fe200078e02ff */
[----:B------:R-:W-:Y:S02]  /*64d0*/  SHF.L.U32 R49, R51, 0x10, RZ ;  /* 0x0000001033317819 */ /* 0x000fe400000006ff */
[----:B------:R-:W-:Y:S02]  /*64e0*/  SHF.R.S32.HI R47, RZ, 0x18, R51 ;  /* 0x00000018ff2f7819 */ /* 0x000fe40000011433 */
[----:B------:R-:W-:Y:S01]  /*64f0*/  I2IP.S8.S32.SAT R51, R7, R3, RZ ;  /* 0x0000000307337239 */ /* 0x000fe200000014ff */
[----:B------:R-:W-:Y:S01]  /*6500*/  IMAD.MOV.U32 R3, RZ, RZ, R69 ;  /* 0x000000ffff037224 */ /* 0x000fe200078e0045 */
[----:B------:R-:W-:Y:S01]  /*6510*/  SHF.R.S32.HI R5, RZ, 0x18, R67 ;  /* 0x00000018ff057819 */ /* 0x000fe20000011443 */
[----:B------:R-:W-:Y:S01]  /*6520*/  IMAD R7, R38, R16, RZ ;  /* 0x0000001026077224 */ /* 0x000fe200078e02ff */
[----:B------:R-:W-:Y:S01]  /*6530*/  IADD3 R36, PT, PT, R36, 0x1, RZ ;  /* 0x0000000124247810 */ /* 0x000fe20007ffe0ff */
[-C--:B------:R-:W-:Y:S02]  /*6540*/  IMAD R8, R3, R40.reuse, R8 ;  /* 0x0000002803087224 */ /* 0x080fe400078e0208 */
[-C--:B------:R-:W-:Y:S02]  /*6550*/  IMAD R9, R4, R40.reuse, R9 ;  /* 0x0000002804097224 */ /* 0x080fe400078e0209 */
[-C--:B------:R-:W-:Y:S02]  /*6560*/  IMAD R10, R5, R40.reuse, R10 ;  /* 0x00000028050a7224 */ /* 0x080fe400078e020a */
[----:B------:R-:W-:Y:S02]  /*6570*/  IMAD R11, R44, R40, R11 ;  /* 0x000000282c0b7224 */ /* 0x000fe400078e020b */
[C---:B------:R-:W-:Y:S02]  /*6580*/  IMAD R3, R38.reuse, R12, RZ ;  /* 0x0000000c26037224 */ /* 0x040fe400078e02ff */
[C---:B------:R-:W-:Y:S01]  /*6590*/  IMAD R12, R38.reuse, R17, RZ ;  /* 0x00000011260c7224 */ /* 0x040fe200078e02ff */
[----:B------:R-:W-:Y:S01]  /*65a0*/  I2IP.S8.S32.SAT R11, R11, R10, RZ ;  /* 0x0000000a0b0b7239 */ /* 0x000fe200000014ff */
[C---:B------:R-:W-:Y:S01]  /*65b0*/  IMAD R17, R38.reuse, R22, RZ ;  /* 0x0000001626117224 */ /* 0x040fe200078e02ff */
[----:B------:R-:W-:Y:S01]  /*65c0*/  SHF.R.S32.HI R10, RZ, 0x18, R64 ;  /* 0x00000018ff0a7819 */ /* 0x000fe20000011440 */
[C---:B------:R-:W-:Y:S02]  /*65d0*/  IMAD R22, R38.reuse, R27, RZ ;  /* 0x0000001b26167224 */ /* 0x040fe400078e02ff */
[----:B------:R-:W-:Y:S01]  /*65e0*/  IMAD R27, R38, R32, RZ ;  /* 0x00000020261b7224 */ /* 0x000fe200078e02ff */
[----:B------:R-:W-:Y:S01]  /*65f0*/  I2IP.S8.S32.SAT R32, R2, R0, R51 ;  /* 0x0000000002207239 */ /* 0x000fe20000001433 */
[C---:B------:R-:W-:Y:S01]  /*6600*/  IMAD R4, R38.reuse, R13, RZ ;  /* 0x0000000d26047224 */ /* 0x040fe200078e02ff */
[----:B------:R-:W-:Y:S01]  /*6610*/  SHF.R.S32.HI R0, RZ, 0x18, R61 ;  /* 0x00000018ff007819 */ /* 0x000fe2000001143d */
[C---:B------:R-:W-:Y:S01]  /*6620*/  IMAD R5, R38.reuse, R14, RZ ;  /* 0x0000000e26057224 */ /* 0x040fe200078e02ff */
[----:B------:R-:W-:Y:S01]  /*6630*/  MOV R2, R60 ;  /* 0x0000003c00027202 */ /* 0x000fe20000000f00 */
[C---:B------:R-:W-:Y:S02]  /*6640*/  IMAD R13, R38.reuse, R18, RZ ;  /* 0x00000012260d7224 */ /* 0x040fe400078e02ff */
[----:B------:R-:W-:Y:S02]  /*6650*/  IMAD R3, R39, R40, R3 ;  /* 0x0000002827037224 */ /* 0x000fe400078e0203 */
[C---:B------:R-:W-:Y:S02]  /*6660*/  IMAD R18, R38.reuse, R23, RZ ;  /* 0x0000001726127224 */ /* 0x040fe400078e02ff */
[----:B------:R-:W-:Y:S02]  /*6670*/  IMAD R23, R38, R28, RZ ;  /* 0x0000001c26177224 */ /* 0x000fe400078e02ff */
[----:B------:R-:W-:Y:S02]  /*6680*/  IMAD R4, R10, R40, R4 ;  /* 0x000000280a047224 */ /* 0x000fe400078e0204 */
[----:B------:R-:W-:Y:S01]  /*6690*/  IMAD R28, R38, R33, RZ ;  /* 0x00000021261c7224 */ /* 0x000fe200078e02ff */
[----:B------:R-:W-:Y:S01]  /*66a0*/  I2IP.S8.S32.SAT R33, R9, R8, R11 ;  /* 0x0000000809217239 */ /* 0x000fe2000000140b */
[-C--:B------:R-:W-:Y:S01]  /*66b0*/  IMAD R5, R0, R40.reuse, R5 ;  /* 0x0000002800057224 */ /* 0x080fe200078e0205 */
[----:B------:R-:W-:Y:S01]  /*66c0*/  SHF.R.S32.HI R8, RZ, 0x18, R59 ;  /* 0x00000018ff087819 */ /* 0x000fe2000001143b */
[-C--:B------:R-:W-:Y:S01]  /*66d0*/  IMAD R6, R45, R40.reuse, R6 ;  /* 0x000000282d067224 */ /* 0x080fe200078e0206 */
[----:B------:R-:W-:Y:S01]  /*66e0*/  SHF.R.S32.HI R9, RZ, 0x18, R58 ;  /* 0x00000018ff097819 */ /* 0x000fe2000001143a */
[-C--:B------:R-:W-:Y:S01]  /*66f0*/  IMAD R7, R2, R40.reuse, R7 ;  /* 0x0000002802077224 */ /* 0x080fe200078e0207 */
[----:B------:R-:W-:Y:S01]  /*6700*/  MOV R0, R65 ;  /* 0x0000004100007202 */ /* 0x000fe20000000f00 */
[----:B------:R-:W-:Y:S01]  /*6710*/  IMAD R14, R38, R19, RZ ;  /* 0x00000013260e7224 */ /* 0x000fe200078e02ff */
[----:B------:R-:W-:Y:S01]  /*6720*/  I2IP.S8.S32.SAT R5, R6, R5, RZ ;  /* 0x0000000506057239 */ /* 0x000fe200000014ff */
[-C--:B------:R-:W-:Y:S01]  /*6730*/  IMAD R12, R8, R40.reuse, R12 ;  /* 0x00000028080c7224 */ /* 0x080fe200078e020c */
[----:B------:R-:W-:Y:S01]  /*6740*/  SHF.R.S32.HI R2, RZ, 0x18, R63 ;  /* 0x00000018ff027819 */ /* 0x000fe2000001143f */
[-C--:B------:R-:W-:Y:S01]  /*6750*/  IMAD R13, R9, R40.reuse, R13 ;  /* 0x00000028090d7224 */ /* 0x080fe200078e020d */
[----:B------:R-:W-:Y:S01]  /*6760*/  SHF.R.S32.HI R8, RZ, 0x18, R62 ;  /* 0x00000018ff087819 */ /* 0x000fe2000001143e */
[----:B------:R-:W-:Y:S02]  /*6770*/  IMAD R16, R38, R21, RZ ;  /* 0x0000001526107224 */ /* 0x000fe400078e02ff */
[-C--:B------:R-:W-:Y:S02]  /*6780*/  IMAD R14, R46, R40.reuse, R14 ;  /* 0x000000282e0e7224 */ /* 0x080fe400078e020e */
[-C--:B------:R-:W-:Y:S02]  /*6790*/  IMAD R15, R0, R40.reuse, R15 ;  /* 0x00000028000f7224 */ /* 0x080fe400078e020f */
[----:B------:R-:W-:Y:S01]  /*67a0*/  IMAD R16, R2, R40, R16 ;  /* 0x0000002802107224 */ /* 0x000fe200078e0210 */
[----:B------:R-:W-:Y:S01]  /*67b0*/  I2IP.S8.S32.SAT R13, R14, R13, RZ ;  /* 0x0000000d0e0d7239 */ /* 0x000fe200000014ff */
[C---:B------:R-:W-:Y:S01]  /*67c0*/  IMAD R19, R38.reuse, R24, RZ ;  /* 0x0000001826137224 */ /* 0x040fe200078e02ff */
[----:B------:R-:W-:Y:S01]  /*67d0*/  SHF.R.S32.HI R2, RZ, 0x18, R56 ;  /* 0x00000018ff027819 */ /* 0x000fe20000011438 */
[----:B------:R-:W-:Y:S01]  /*67e0*/  IMAD R24, R38, R29, RZ ;  /* 0x0000001d26187224 */ /* 0x000fe200078e02ff */
[----:B------:R-:W-:Y:S01]  /*67f0*/  I2IP.S8.S32.SAT R35, R12, R7, R13 ;  /* 0x000000070c237239 */ /* 0x000fe2000000140d */
[----:B------:R-:W-:Y:S02]  /*6800*/  IMAD R17, R8, R40, R17 ;  /* 0x0000002808117224 */ /* 0x000fe400078e0211 */
[----:B------:R-:W-:Y:S02]  /*6810*/  IMAD.MOV.U32 R0, RZ, RZ, R57 ;  /* 0x000000ffff007224 */ /* 0x000fe400078e0039 */
[----:B------:R-:W-:Y:S01]  /*6820*/  IMAD R29, R38, R34, RZ ;  /* 0x00000022261d7224 */ /* 0x000fe200078e02ff */
[----:B------:R-:W-:Y:S01]  /*6830*/  I2IP.S8.S32.SAT R34, R4, R3, R5 ;  /* 0x0000000304227239 */ /* 0x000fe20000001405 */
[-C--:B------:R-:W-:Y:S01]  /*6840*/  IMAD R18, R41, R40.reuse, R18 ;  /* 0x0000002829127224 */ /* 0x080fe200078e0212 */
[----:B------:R-:W-:Y:S01]  /*6850*/  SHF.R.S32.HI R3, RZ, 0x18, R55 ;  /* 0x00000018ff037819 */ /* 0x000fe20000011437 */
[----:B------:R-:W-:Y:S01]  /*6860*/  IMAD R19, R0, R40, R19 ;  /* 0x0000002800137224 */ /* 0x000fe200078e0213 */
[----:B------:R-:W-:Y:S01]  /*6870*/  MOV R0, R54 ;  /* 0x0000003600007202 */ /* 0x000fe20000000f00 */
[----:B------:R1:W-:Y:S01]  /*6880*/  STS.128 [R80+UR44+0x1200], R32 ;  /* 0x0012002050007988 */ /* 0x0003e20008000c2c */
[----:B------:R-:W-:Y:S01]  /*6890*/  SHF.R.S32.HI R4, RZ, 0x18, R48 ;  /* 0x00000018ff047819 */ /* 0x000fe20000011430 */
[----:B------:R-:W-:Y:S01]  /*68a0*/  IMAD R21, R38, R26, RZ ;  /* 0x0000001a26157224 */ /* 0x000fe200078e02ff */
[----:B------:R-:W-:Y:S01]  /*68b0*/  I2IP.S8.S32.SAT R17, R18, R17, RZ ;  /* 0x0000001112117239 */ /* 0x000fe200000014ff */
[-C--:B------:R-:W-:Y:S01]  /*68c0*/  IMAD R20, R2, R40.reuse, R20 ;  /* 0x0000002802147224 */ /* 0x080fe200078e0214 */
[----:B------:R-:W-:Y:S01]  /*68d0*/  SHF.R.S32.HI R2, RZ, 0x18, R53 ;  /* 0x00000018ff027819 */ /* 0x000fe20000011435 */
[-C--:B------:R-:W-:Y:S01]  /*68e0*/  IMAD R21, R3, R40.reuse, R21 ;  /* 0x0000002803157224 */ /* 0x080fe200078e0215 */
[----:B------:R-:W-:Y:S01]  /*68f0*/  SHF.R.S32.HI R3, RZ, 0x18, R49 ;  /* 0x00000018ff037819 */ /* 0x000fe20000011431 */
[-C--:B------:R-:W-:Y:S01]  /*6900*/  IMAD R22, R42, R40.reuse, R22 ;  /* 0x000000282a167224 */ /* 0x080fe200078e0216 */
[----:B------:R-:W-:Y:S01]  /*6910*/  I2IP.S8.S32.SAT R16, R16, R15, R17 ;  /* 0x0000000f10107239 */ /* 0x000fe20000001411 */
[-C--:B------:R-:W-:Y:S01]  /*6920*/  IMAD R23, R0, R40.reuse, R23 ;  /* 0x0000002800177224 */ /* 0x080fe200078e0217 */
[----:B------:R-:W-:Y:S01]  /*6930*/  SHF.R.S32.HI R0, RZ, 0x18, R52 ;  /* 0x00000018ff007819 */ /* 0x000fe20000011434 */
[----:B------:R-:W-:Y:S01]  /*6940*/  IMAD R24, R2, R40, R24 ;  /* 0x0000002802187224 */ /* 0x000fe200078e0218 */
[----:B------:R-:W-:Y:S01]  /*6950*/  MOV R2, R50 ;  /* 0x0000003200027202 */ /* 0x000fe20000000f00 */
[----:B------:R-:W-:Y:S01]  /*6960*/  IMAD R26, R38, R31, RZ ;  /* 0x0000001f261a7224 */ /* 0x000fe200078e02ff */
[----:B------:R-:W-:Y:S01]  /*6970*/  I2IP.S8.S32.SAT R17, R22, R21, RZ ;  /* 0x0000001516117239 */ /* 0x000fe200000014ff */
[-C--:B------:R-:W-:Y:S02]  /*6980*/  IMAD R25, R0, R40.reuse, R25 ;  /* 0x0000002800197224 */ /* 0x080fe400078e0219 */
[-C--:B------:R-:W-:Y:S01]  /*6990*/  IMAD R26, R43, R40.reuse, R26 ;  /* 0x000000282b1a7224 */ /* 0x080fe200078e021a */
[----:B------:R-:W-:Y:S01]  /*69a0*/  I2IP.S8.S32.SAT R17, R20, R19, R17 ;  /* 0x0000001314117239 */ /* 0x000fe20000001411 */
[-C--:B------:R-:W-:Y:S02]  /*69b0*/  IMAD R27, R2, R40.reuse, R27 ;  /* 0x00000028021b7224 */ /* 0x080fe400078e021b */
[-C--:B------:R-:W-:Y:S01]  /*69c0*/  IMAD R28, R3, R40.reuse, R28 ;  /* 0x00000028031c7224 */ /* 0x080fe200078e021c */
[----:B------:R-:W-:Y:S01]  /*69d0*/  I2IP.S8.S32.SAT R18, R26, R25, RZ ;  /* 0x000000191a127239 */ /* 0x000fe200000014ff */
[-C--:B------:R-:W-:Y:S02]  /*69e0*/  IMAD R29, R4, R40.reuse, R29 ;  /* 0x00000028041d7224 */ /* 0x080fe400078e021d */
[----:B------:R-:W-:Y:S01]  /*69f0*/  IMAD R30, R47, R40, R30 ;  /* 0x000000282f1e7224 */ /* 0x000fe200078e021e */
[----:B------:R-:W-:Y:S04]  /*6a00*/  I2IP.S8.S32.SAT R18, R24, R23, R18 ;  /* 0x0000001718127239 */ /* 0x000fe80000001412 */
[----:B------:R-:W-:Y:S04]  /*6a10*/  I2IP.S8.S32.SAT R29, R30, R29, RZ ;  /* 0x0000001d1e1d7239 */ /* 0x000fe800000014ff */
[----:B------:R-:W-:Y:S05]  /*6a20*/  I2IP.S8.S32.SAT R19, R28, R27, R29 ;  /* 0x0000001b1c137239 */ /* 0x000fea000000141d */
[----:B------:R1:W-:Y:S01]  /*6a30*/  STS.128 [R79+0x1010], R16 ;  /* 0x001010104f007388 */ /* 0x0003e20000000c00 */
[----:B------:R-:W-:Y:S01]  /*6a40*/  @!PT LDS RZ, [RZ] ;  /* 0x00000000fffff984 */ /* 0x000fe20000000800 */
[----:B------:R-:W-:Y:S01]  /*6a50*/  @!PT LDS RZ, [RZ] ;  /* 0x00000000fffff984 */ /* 0x000fe20000000800 */
[----:B------:R-:W-:Y:S01]  /*6a60*/  @!PT LDS RZ, [RZ] ;  /* 0x00000000fffff984 */ /* 0x000fe20000000800 */
[----:B------:R-:W-:Y:S01]  /*6a70*/  @!PT LDS RZ, [RZ] ;  /* 0x00000000fffff984 */ /* 0x000fe20000000800 */
[----:B------:R3:W-:Y:S07]  /*6a80*/  MEMBAR.ALL.CTA ;  /* 0x0000000000007992 */ /* 0x0007ee0000008000 */
[----:B---3--:R-:W3:Y:S02]  /*6a90*/  FENCE.VIEW.ASYNC.S ;  /* 0x00000000000073c6 */ /* 0x008ee40000000000 */
[----:B---3--:R-:W-:Y:S06]  /*6aa0*/  BAR.SYNC.DEFER_BLOCKING 0x1, 0x80 ;  /* 0x0042000000007b1d */ /* 0x008fec0000010000 */
[----:B------:R-:W-:Y:S05]  /*6ab0*/  @P0 BRA `(.L_x_111) ;  /* 0x0000000000300947 */ /* 0x000fea0003800000 */
[----:B------:R-:W-:Y:S02]  /*6ac0*/  UIADD3 UR4, UPT, UPT, UR44, 0x1200, URZ ;  /* 0x000012002c047890 */ /* 0x000fe4000fffe0ff */
[----:B------:R-:W-:Y:S02]  /*6ad0*/  USHF.L.U32 UR9, UR46, 0x6, URZ ;  /* 0x000000062e097899 */ /* 0x000fe400080006ff */
[----:B------:R-:W-:Y:S02]  /*6ae0*/  USHF.L.U32 UR10, UR45, 0x6, URZ ;  /* 0x000000062d0a7899 */ /* 0x000fe400080006ff */
[----:B------:R-:W-:Y:S01]  /*6af0*/  MOV R88, UR4 ;  /* 0x0000000400587c02 */ /* 0x000fe20008000f00 */
[----:B------:R-:W-:Y:S01]  /*6b00*/  UIADD3 UR4, UP0, UPT, UR62, 0x680, URZ ;  /* 0x000006803e047890 */ /* 0x000fe2000ff1e0ff */
[----:B------:R-:W-:Y:S02]  /*6b10*/  UMOV UR11, UR36 ;  /* 0x00000024000b7c82 */ /* 0x000fe40008000000 */
[----:B------:R-:W-:Y:S01]  /*6b20*/  R2UR UR8, R88 ;  /* 0x00000000580872ca */ /* 0x000fe200000e0000 */
[----:B------:R-:W-:Y:S11]  /*6b30*/  UIADD3.X UR5, UPT, UPT, URZ, UR63, URZ, UP0, !UPT ;  /* 0x0000003fff057290 */ /* 0x000ff600087fe4ff */
[----:B------:R-:W-:Y:S01]  /*6b40*/  @!UPT UIADD3 URZ, UPT, UPT, URZ, URZ, URZ ;  /* 0x000000fffffff290 */ /* 0x000fe2000fffe0ff */
[----:B------:R3:W-:Y:S01]  /*6b50*/  UTMASTG.3D [UR8], [UR4] ;  /* 0x00000008040073b5 */ /* 0x0007e20008010000 */
[----:B------:R0:W-:Y:S01]  /*6b60*/  UTMACMDFLUSH ;  /* 0x00000000000079b7 */ /* 0x0001e20000000000 */
[----:B---3--:R-:W-:Y:S04]  /*6b70*/  DEPBAR.LE SB0, 0x0 ;  /* 0x000080000000791a */ /* 0x008fe80000000000 */
.L_x_111:
[----:B------:R-:W-:Y:S05]  /*6b80*/  BSYNC.RECONVERGENT B0 ;  /* 0x0000000000007941 */ /* 0x000fea0003800200 */
.L_x_110:
[----:B------:R-:W-:Y:S01]  /*6b90*/  BAR.SYNC.DEFER_BLOCKING 0x1, 0x80 ;  /* 0x0042000000007b1d */ /* 0x000fe20000010000 */
[----:B------:R-:W-:Y:S01]  /*6ba0*/  ISETP.NE.AND P0, PT, R84, 0x2, PT ;  /* 0x000000025400780c */ /* 0x000fe20003f05270 */
[----:B------:R-:W-:Y:S01]  /*6bb0*/  UISETP.NE.AND UP0, UPT, UR47, URZ, UPT ;  /* 0x000000ff2f00728c */ /* 0x000fe2000bf05270 */
[----:B------:R-:W-:Y:S01]  /*6bc0*/  ISETP.NE.AND P1, PT, R36, 0x4, PT ;  /* 0x000000042400780c */ /* 0x000fe20003f25270 */
[----:B------:R-:W-:Y:S01]  /*6bd0*/  UIADD3 UR46, UPT, UPT, UR37, UR57, URZ ;  /* 0x00000039252e7290 */ /* 0x000fe2000fffe0ff */
[----:B------:R-:W-:Y:S01]  /*6be0*/  SEL R2, RZ, 0x1, P0 ;  /* 0x00000001ff027807 */ /* 0x000fe20000000000 */
[----:B------:R-:W-:Y:S01]  /*6bf0*/  UIADD3 UR45, UPT, UPT, UR38, UR60, URZ ;  /* 0x0000003c262d7290 */ /* 0x000fe2000fffe0ff */
[----:B------:R-:W-:Y:S02]  /*6c00*/  SEL R0, RZ, 0x1, P1 ;  /* 0x00000001ff007807 */ /* 0x000fe40000800000 */
[----:B------:R-:W-:Y:S02]  /*6c10*/  LOP3.LUT R86, R86, R2, RZ, 0x3c, !PT ;  /* 0x0000000256567212 */ /* 0x000fe400078e3cff */
[----:B------:R-:W-:Y:S02]  /*6c20*/  LOP3.LUT R87, R87, R0, RZ, 0x3c, !PT ;  /* 0x0000000057577212 */ /* 0x000fe400078e3cff */
[----:B------:R-:W-:Y:S02]  /*6c30*/  SEL R84, R84, RZ, P0 ;  /* 0x000000ff54547207 */ /* 0x000fe40000000000 */
[----:B------:R-:W-:Y:S01]  /*6c40*/  SEL R36, R36, RZ, P1 ;  /* 0x000000ff24247207 */ /* 0x000fe20000800000 */
[----:B------:R-:W-:Y:S01]  /*6c50*/  UMOV UR36, UR54 ;  /* 0x0000003600247c82 */ /* 0x000fe20008000000 */
[----:B------:R-:W-:Y:S05]  /*6c60*/  BRA.U UP0, `(.L_x_112) ;  /* 0xffffffe5002c7547 */ /* 0x000fea000b83ffff */
[----:B------:R-:W-:Y:S05]  /*6c70*/  EXIT ;  /* 0x000000000000794d */ /* 0x000fea0003800000 */
.L_x_24:
[----:B--2---:R2:W3:Y:S02]  /*6c80*/  SYNCS.PHASECHK.TRANS64.TRYWAIT P0, [R0+URZ+0xd0], R2 ;  /* 0x0000d002000075a7 */ /* 0x0044e400080011ff */
[----:B---3--:R-:W-:Y:S05]  /*6c90*/  @!P0 NANOSLEEP.SYNCS 0x989680 ;  /* 0x009896800000895d */ /* 0x008fea0003900000 */
[----:B------:R-:W3:Y:S02]  /*6ca0*/  @!P0 SYNCS.PHASECHK.TRANS64 P0, [R0+URZ+0xd0], R2 ;  /* 0x0000d002000085a7 */ /* 0x000ee400080010ff */
[----:B---3--:R-:W-:Y:S05]  /*6cb0*/  @!P0 BRA `(.L_x_24) ;  /* 0xfffffffc00f08947 */ /* 0x008fea000383ffff */
[----:B------:R-:W-:Y:S05]  /*6cc0*/  BRA `(.L_x_113) ;  /* 0xffffffac003c7947 */ /* 0x000fea000383ffff */
.L_x_27:
[----:B-1----:R-:W-:-:S07]  /*6cd0*/  MOV R0, UR33 ;  /* 0x0000002100007c02 */ /* 0x002fce0008000f00 */
.L_x_114:
[----:B-1----:R1:W2:Y:S02]  /*6ce0*/  SYNCS.PHASECHK.TRANS64.TRYWAIT P0, [R0+URZ+0x20], R3 ;  /* 0x00002003000075a7 */ /* 0x0022a400080011ff */
[----:B--2---:R-:W-:Y:S05]  /*6cf0*/  @!P0 NANOSLEEP.SYNCS 0x989680 ;  /* 0x009896800000895d */ /* 0x004fea0003900000 */
[----:B------:R-:W2:Y:S02]  /*6d00*/  @!P0 SYNCS.PHASECHK.TRANS64 P0, [R0+URZ+0x20], R3 ;  /* 0x00002003000085a7 */ /* 0x000ea400080010ff */
[----:B--2---:R-:W-:Y:S05]  /*6d10*/  @!P0 BRA `(.L_x_114) ;  /* 0xfffffffc00f08947 */ /* 0x004fea000383ffff */
[----:B------:R-:W-:Y:S05]  /*6d20*/  BRA `(.L_x_26) ;  /* 0xffffffac00947947 */ /* 0x000fea000383ffff */
.L_x_34:
[----:B-1----:R-:W-:-:S07]  /*6d30*/  MOV R0, UR17 ;  /* 0x0000001100007c02 */ /* 0x002fce0008000f00 */
.L_x_115:
[----:B-1----:R1:W2:Y:S02]  /*6d40*/  SYNCS.PHASECHK.TRANS64.TRYWAIT P0, [R0+URZ+0x20], R3 ;  /* 0x00002003000075a7 */ /* 0x0022a400080011ff */
[----:B--2---:R-:W-:Y:S05]  /*6d50*/  @!P0 NANOSLEEP.SYNCS 0x989680 ;  /* 0x009896800000895d */ /* 0x004fea0003900000 */
[----:B------:R-:W2:Y:S02]  /*6d60*/  @!P0 SYNCS.PHASECHK.TRANS64 P0, [R0+URZ+0x20], R3 ;  /* 0x00002003000085a7 */ /* 0x000ea400080010ff */
[----:B--2---:R-:W-:Y:S05]  /*6d70*/  @!P0 BRA `(.L_x_115) ;  /* 0xfffffffc00f08947 */ /* 0x004fea000383ffff */
[----:B------:R-:W-:Y:S05]  /*6d80*/  BRA `(.L_x_33) ;  /* 0xffffffb000547947 */ /* 0x000fea000383ffff */
.L_x_39:
[----:B-1----:R1:W2:Y:S02]  /*6d90*/  SYNCS.PHASECHK.TRANS64.TRYWAIT P0, [R3+URZ+0x60], R0 ;  /* 0x00006000030075a7 */ /* 0x0022a400080011ff */
[----:B--2---:R-:W-:Y:S05]  /*6da0*/  @!P0 NANOSLEEP.SYNCS 0x989680 ;  /* 0x009896800000895d */ /* 0x004fea0003900000 */
[----:B------:R-:W2:Y:S02]  /*6db0*/  @!P0 SYNCS.PHASECHK.TRANS64 P0, [R3+URZ+0x60], R0 ;  /* 0x00006000030085a7 */ /* 0x000ea400080010ff */
[----:B--2---:R-:W-:Y:S05]  /*6dc0*/  @!P0 BRA `(.L_x_39) ;  /* 0xfffffffc00f08947 */ /* 0x004fea000383ffff */
[----:B------:R-:W-:Y:S05]  /*6dd0*/  BRA `(.L_x_116) ;  /* 0xffffffb000fc7947 */ /* 0x000fea000383ffff */
.L_x_43:
[----:B------:R-:W-:-:S07]  /*6de0*/  MOV R0, UR4 ;  /* 0x0000000400007c02 */ /* 0x000fce0008000f00 */
.L_x_117:
[----:B-1----:R1:W2:Y:S02]  /*6df0*/  SYNCS.PHASECHK.TRANS64.TRYWAIT P0, [R0+URZ], R2 ;  /* 0x00000002000075a7 */ /* 0x0022a400080011ff */
[----:B--2---:R-:W-:Y:S05]  /*6e00*/  @!P0 NANOSLEEP.SYNCS 0x989680 ;  /* 0x009896800000895d */ /* 0x004fea0003900000 */
[----:B------:R-:W2:Y:S02]  /*6e10*/  @!P0 SYNCS.PHASECHK.TRANS64 P0, [R0+URZ], R2 ;  /* 0x00000002000085a7 */ /* 0x000ea400080010ff */
[----:B--2---:R-:W-:Y:S05]  /*6e20*/  @!P0 BRA `(.L_x_117) ;  /* 0xfffffffc00f08947 */ /* 0x004fea000383ffff */
[----:B------:R-:W-:Y:S05]  /*6e30*/  BRA `(.L_x_118) ;  /* 0xffffffb800a07947 */ /* 0x000fea000383ffff */
.L_x_44:
[----:B------:R-:W-:-:S07]  /*6e40*/  MOV R0, UR5 ;  /* 0x0000000500007c02 */ /* 0x000fce0008000f00 */
.L_x_119:
[----:B-1----:R1:W2:Y:S02]  /*6e50*/  SYNCS.PHASECHK.TRANS64.TRYWAIT P0, [R0+URZ], R3 ;  /* 0x00000003000075a7 */ /* 0x0022a400080011ff */
[----:B--2---:R-:W-:Y:S05]  /*6e60*/  @!P0 NANOSLEEP.SYNCS 0x989680 ;  /* 0x009896800000895d */ /* 0x004fea0003900000 */
[----:B------:R-:W2:Y:S02]  /*6e70*/  @!P0 SYNCS.PHASECHK.TRANS64 P0, [R0+URZ], R3 ;  /* 0x00000003000085a7 */ /* 0x000ea400080010ff */
[----:B--2---:R-:W-:Y:S05]  /*6e80*/  @!P0 BRA `(.L_x_119) ;  /* 0xfffffffc00f08947 */ /* 0x004fea000383ffff */
[----:B------:R-:W-:Y:S05]  /*6e90*/  BRA `(.L_x_120) ;  /* 0xffffffb800ac7947 */ /* 0x000fea000383ffff */
.L_x_45:
[----:B------:R-:W-:-:S07]  /*6ea0*/  MOV R0, UR5 ;  /* 0x0000000500007c02 */ /* 0x000fce0008000f00 */
.L_x_121:
[----:B-1----:R1:W2:Y:S02]  /*6eb0*/  SYNCS.PHASECHK.TRANS64.TRYWAIT P0, [R0+URZ], R3 ;  /* 0x00000003000075a7 */ /* 0x0022a400080011ff */
[----:B--2---:R-:W-:Y:S05]  /*6ec0*/  @!P0 NANOSLEEP.SYNCS 0x989680 ;  /* 0x009896800000895d */ /* 0x004fea0003900000 */
[----:B------:R-:W2:Y:S02]  /*6ed0*/  @!P0 SYNCS.PHASECHK.TRANS64 P0, [R0+URZ], R3 ;  /* 0x00000003000085a7 */ /* 0x000ea400080010ff */
[----:B--2---:R-:W-:Y:S05]  /*6ee0*/  @!P0 BRA `(.L_x_121) ;  /* 0xfffffffc00f08947 */ /* 0x004fea000383ffff */
[----:B------:R-:W-:Y:S05]  /*6ef0*/  BRA `(.L_x_122) ;  /* 0xffffffb800b87947 */ /* 0x000fea000383ffff */
.L_x_48:
[----:B-1----:R1:W2:Y:S02]  /*6f00*/  SYNCS.PHASECHK.TRANS64.TRYWAIT P0, [R2+URZ+0xc0], R4 ;  /* 0x0000c004020075a7 */ /* 0x0022a400080011ff */
[----:B--2---:R-:W-:Y:S05]  /*6f10*/  @!P0 NANOSLEEP.SYNCS 0x989680 ;  /* 0x009896800000895d */ /* 0x004fea0003900000 */
[----:B------:R-:W2:Y:S02]  /*6f20*/  @!P0 SYNCS.PHASECHK.TRANS64 P0, [R2+URZ+0xc0], R4 ;  /* 0x0000c004020085a7 */ /* 0x000ea400080010ff */
[----:B--2---:R-:W-:Y:S05]  /*6f30*/  @!P0 BRA `(.L_x_48) ;  /* 0xfffffffc00f08947 */ /* 0x004fea000383ffff */
[----:B------:R-:W-:Y:S05]  /*6f40*/  BRA `(.L_x_123) ;  /* 0xffffffbc00147947 */ /* 0x000fea000383ffff */
.L_x_49:
[----:B------:R-:W-:-:S07]  /*6f50*/  MOV R2, UR4 ;  /* 0x0000000400027c02 */ /* 0x000fce0008000f00 */
.L_x_124:
[----:B-1----:R1:W2:Y:S02]  /*6f60*/  SYNCS.PHASECHK.TRANS64.TRYWAIT P0, [R2+URZ+0x70], R5 ;  /* 0x00007005020075a7 */ /* 0x0022a400080011ff */
[----:B--2---:R-:W-:Y:S05]  /*6f70*/  @!P0 NANOSLEEP.SYNCS 0x989680 ;  /* 0x009896800000895d */ /* 0x004fea0003900000 */
[----:B------:R-:W2:Y:S02]  /*6f80*/  @!P0 SYNCS.PHASECHK.TRANS64 P0, [R2+URZ+0x70], R5 ;  /* 0x00007005020085a7 */ /* 0x000ea400080010ff */
[----:B--2---:R-:W-:Y:S05]  /*6f90*/  @!P0 BRA `(.L_x_124) ;  /* 0xfffffffc00f08947 */ /* 0x004fea000383ffff */
[----:B------:R-:W-:Y:S05]  /*6fa0*/  BRA `(.L_x_125) ;  /* 0xffffffbc00247947 */ /* 0x000fea000383ffff */
.L_x_50:
[----:B-1----:R1:W2:Y:S02]  /*6fb0*/  SYNCS.PHASECHK.TRANS64.TRYWAIT P1, [R2+URZ+0x60], R4 ;  /* 0x00006004020075a7 */ /* 0x0022a400080211ff */
[----:B--2---:R-:W-:Y:S05]  /*6fc0*/  @!P1 NANOSLEEP.SYNCS 0x989680 ;  /* 0x009896800000995d */ /* 0x004fea0003900000 */
[----:B------:R-:W2:Y:S02]  /*6fd0*/  @!P1 SYNCS.PHASECHK.TRANS64 P1, [R2+URZ+0x60], R4 ;  /* 0x00006004020095a7 */ /* 0x000ea400080210ff */
[----:B--2---:R-:W-:Y:S05]  /*6fe0*/  @!P1 BRA `(.L_x_50) ;  /* 0xfffffffc00f09947 */ /* 0x004fea000383ffff */
[----:B------:R-:W-:Y:S05]  /*6ff0*/  BRA `(.L_x_126) ;  /* 0xffffffbc00547947 */ /* 0x000fea000383ffff */
.L_x_53:
[----:B------:R-:W-:-:S07]  /*7000*/  MOV R0, UR4 ;  /* 0x0000000400007c02 */ /* 0x000fce0008000f00 */
.L_x_127:
[----:B-1----:R1:W2:Y:S02]  /*7010*/  SYNCS.PHASECHK.TRANS64.TRYWAIT P0, [R0+URZ+0x70], R2 ;  /* 0x00007002000075a7 */ /* 0x0022a400080011ff */
[----:B--2---:R-:W-:Y:S05]  /*7020*/  @!P0 NANOSLEEP.SYNCS 0x989680 ;  /* 0x009896800000895d */ /* 0x004fea0003900000 */
[----:B------:R-:W2:Y:S02]  /*7030*/  @!P0 SYNCS.PHASECHK.TRANS64 P0, [R0+URZ+0x70], R2 ;  /* 0x00007002000085a7 */ /* 0x000ea400080010ff */
[----:B--2---:R-:W-:Y:S05]  /*7040*/  @!P0 BRA `(.L_x_127) ;  /* 0xfffffffc00f08947 */ /* 0x004fea000383ffff */
[----:B------:R-:W-:Y:S05]  /*7050*/  BRA `(.L_x_52) ;  /* 0xffffffbc00a87947 */ /* 0x000fea000383ffff */
.L_x_62:
[----:B-1----:R-:W-:-:S04]  /*7060*/  MOV R5, UR5 ;  /* 0x0000000500057c02 */ /* 0x002fc80008000f00 */
[----:B------:R1:W2:Y:S03]  /*7070*/  SYNCS.PHASECHK.TRANS64.TRYWAIT P0, [R5+URZ+0x8], R6 ;  /* 0x00000806050075a7 */ /* 0x0002a600080011ff */
[----:B--2---:R-:W-:Y:S05]  /*7080*/  @!P0 NANOSLEEP.SYNCS 0x989680 ;  /* 0x009896800000895d */ /* 0x004fea0003900000 */
[----:B------:R-:W2:Y:S02]  /*7090*/  @!P0 SYNCS.PHASECHK.TRANS64 P0, [R5+URZ+0x8], R6 ;  /* 0x00000806050085a7 */ /* 0x000ea400080010ff */
[----:B--2---:R-:W-:Y:S05]  /*70a0*/  @!P0 BRA `(.L_x_62) ;  /* 0xfffffffc00ec8947 */ /* 0x004fea000383ffff */
[----:B------:R-:W-:Y:S05]  /*70b0*/  BRA `(.L_x_61) ;  /* 0xffffffc0005c7947 */ /* 0x000fea000383ffff */
.L_x_64:
[----:B------:R-:W-:Y:S01]  /*70c0*/  BSSY B0, `(.L_x_128) ;  /* 0x0000006000007945 */ /* 0x000fe20003800000 */
[----:B------:R-:W-:-:S07]  /*70d0*/  MOV R15, 0xffffffff ;  /* 0xffffffff000f7802 */ /* 0x000fce0000000f00 */
[----:B-1---5:R-:W-:Y:S05]  /*70e0*/  WARPSYNC.COLLECTIVE R15, `(.L_x_129) ;  /* 0x000000000f0c7348 */ /* 0x022fea0003c00000 */
[----:B------:R-:W-:Y:S02]  /*70f0*/  ELECT P6, UR79, PT ;  /* 0x00000000004f782f */ /* 0x000fe400038c0000 */
[----:B------:R-:W-:Y:S01]  /*7100*/  MOV R14, UR79 ;  /* 0x0000004f000e7c02 */ /* 0x000fe20008000f00 */
[----:B-1---5:R-:W-:Y:S10]  /*7110*/  ENDCOLLECTIVE ;  /* 0x000000000000791b */ /* 0x022ff40003800000 */
.L_x_129:
[----:B------:R-:W-:Y:S05]  /*7120*/  BSYNC B0 ;  /* 0x0000000000007941 */ /* 0x000fea0003800000 */
.L_x_128:
[----:B------:R-:W-:Y:S01]  /*7130*/  PLOP3.LUT P0, PT, P6, PT, PT, 0x80, 0x8 ;  /* 0x000000000008781c */ /* 0x000fe2000370f070 */
[----:B------:R-:W-:-:S12]  /*7140*/  BRA `(.L_x_130) ;  /* 0xffffffc000887947 */ /* 0x000fd8000383ffff */
.L_x_66:
[----:B-1----:R-:W-:-:S04]  /*7150*/  MOV R0, UR5 ;  /* 0x0000000500007c02 */ /* 0x002fc80008000f00 */
[----:B------:R1:W2:Y:S03]  /*7160*/  SYNCS.PHASECHK.TRANS64.TRYWAIT P0, [R0+URZ+0x8], R4 ;  /* 0x00000804000075a7 */ /* 0x0002a600080011ff */
[----:B--2---:R-:W-:Y:S05]  /*7170*/  @!P0 NANOSLEEP.SYNCS 0x989680 ;  /* 0x009896800000895d */ /* 0x004fea0003900000 */
[----:B------:R-:W2:Y:S02]  /*7180*/  @!P0 SYNCS.PHASECHK.TRANS64 P0, [R0+URZ+0x8], R4 ;  /* 0x00000804000085a7 */ /* 0x000ea400080010ff */
[----:B--2---:R-:W-:Y:S05]  /*7190*/  @!P0 BRA `(.L_x_66) ;  /* 0xfffffffc00ec8947 */ /* 0x004fea000383ffff */
[----:B------:R-:W-:Y:S05]  /*71a0*/  BRA `(.L_x_65) ;  /* 0xffffffc0008c7947 */ /* 0x000fea000383ffff */
.L_x_67:
[----:B-1----:R1:W2:Y:S02]  /*71b0*/  SYNCS.PHASECHK.TRANS64.TRYWAIT P0, [R0+URZ+0x60], R4 ;  /* 0x00006004000075a7 */ /* 0x0022a400080011ff */
[----:B--2---:R-:W-:Y:S05]  /*71c0*/  @!P0 NANOSLEEP.SYNCS 0x989680 ;  /* 0x009896800000895d */ /* 0x004fea0003900000 */
[----:B------:R-:W2:Y:S02]  /*71d0*/  @!P0 SYNCS.PHASECHK.TRANS64 P0, [R0+URZ+0x60], R4 ;  /* 0x00006004000085a7 */ /* 0x000ea400080010ff */
[----:B--2---:R-:W-:Y:S05]  /*71e0*/  @!P0 BRA `(.L_x_67) ;  /* 0xfffffffc00f08947 */ /* 0x004fea000383ffff */
[----:B------:R-:W-:Y:S05]  /*71f0*/  BRA `(.L_x_131) ;  /* 0xffffffc400607947 */ /* 0x000fea000383ffff */
.L_x_69:
[----:B------:R-:W-:-:S07]  /*7200*/  MOV R0, UR19 ;  /* 0x0000001300007c02 */ /* 0x000fce0008000f00 */
.L_x_132:
[----:B-1----:R1:W2:Y:S02]  /*7210*/  SYNCS.PHASECHK.TRANS64.TRYWAIT P0, [R0+URZ+0xa0], R4 ;  /* 0x0000a004000075a7 */ /* 0x0022a400080011ff */
[----:B--2---:R-:W-:Y:S05]  /*7220*/  @!P0 NANOSLEEP.SYNCS 0x989680 ;  /* 0x009896800000895d */ /* 0x004fea0003900000 */
[----:B------:R-:W2:Y:S02]  /*7230*/  @!P0 SYNCS.PHASECHK.TRANS64 P0, [R0+URZ+0xa0], R4 ;  /* 0x0000a004000085a7 */ /* 0x000ea400080010ff */
[----:B--2---:R-:W-:Y:S05]  /*7240*/  @!P0 BRA `(.L_x_132) ;  /* 0xfffffffc00f08947 */ /* 0x004fea000383ffff */
[----:B------:R-:W-:Y:S05]  /*7250*/  BRA `(.L_x_133) ;  /* 0xffffffc400a87947 */ /* 0x000fea000383ffff */
.L_x_72:
[----:B------:R-:W-:Y:S07]  /*7260*/  MOV R0, UR6 ;  /* 0x0000000600007c02 */ /* 0x000fee0008000f00 */
.L_x_134:
[----:B-1----:R1:W2:Y:S02]  /*7270*/  SYNCS.PHASECHK.TRANS64.TRYWAIT P0, [R0+URZ], R4 ;  /* 0x00000004000075a7 */ /* 0x0022a400080011ff */
[----:B--2---:R-:W-:Y:S05]  /*7280*/  @!P0 NANOSLEEP.SYNCS 0x989680 ;  /* 0x009896800000895d */ /* 0x004fea0003900000 */
[----:B------:R-:W2:Y:S02]  /*7290*/  @!P0 SYNCS.PHASECHK.TRANS64 P0, [R0+URZ], R4 ;  /* 0x00000004000085a7 */ /* 0x000ea400080010ff */
[----:B--2---:R-:W-:Y:S05]  /*72a0*/  @!P0 BRA `(.L_x_134) ;  /* 0xfffffffc00f08947 */ /* 0x004fea000383ffff */
[----:B------:R-:W-:Y:S05]  /*72b0*/  BRA `(.L_x_71) ;  /* 0xffffffc400c07947 */ /* 0x000fea000383ffff */
.L_x_76:
[----:B-1----:R-:W-:-:S07]  /*72c0*/  MOV R0, UR4 ;  /* 0x0000000400007c02 */ /* 0x002fce0008000f00 */
.L_x_135:
[----:B-1----:R1:W2:Y:S02]  /*72d0*/  SYNCS.PHASECHK.TRANS64.TRYWAIT P0, [R0+URZ], R2 ;  /* 0x00000002000075a7 */ /* 0x0022a400080011ff */
[----:B--2---:R-:W-:Y:S05]  /*72e0*/  @!P0 NANOSLEEP.SYNCS 0x989680 ;  /* 0x009896800000895d */ /* 0x004fea0003900000 */
[----:B------:R-:W2:Y:S02]  /*72f0*/  @!P0 SYNCS.PHASECHK.TRANS64 P0, [R0+URZ], R2 ;  /* 0x00000002000085a7 */ /* 0x000ea400080010ff */
[----:B--2---:R-:W-:Y:S05]  /*7300*/  @!P0 BRA `(.L_x_135) ;  /* 0xfffffffc00f08947 */ /* 0x004fea000383ffff */
[----:B------:R-:W-:Y:S05]  /*7310*/  BRA `(.L_x_136) ;  /* 0xffffffc800787947 */ /* 0x000fea000383ffff */
.L_x_77:
[----:B------:R-:W-:-:S07]  /*7320*/  MOV R0, UR5 ;  /* 0x0000000500007c02 */ /* 0x000fce0008000f00 */
.L_x_137:
[----:B-1----:R1:W2:Y:S02]  /*7330*/  SYNCS.PHASECHK.TRANS64.TRYWAIT P0, [R0+URZ], R3 ;  /* 0x00000003000075a7 */ /* 0x0022a400080011ff */
[----:B--2---:R-:W-:Y:S05]  /*7340*/  @!P0 NANOSLEEP.SYNCS 0x989680 ;  /* 0x009896800000895d */ /* 0x004fea0003900000 */
[----:B------:R-:W2:Y:S02]  /*7350*/  @!P0 SYNCS.PHASECHK.TRANS64 P0, [R0+URZ], R3 ;  /* 0x00000003000085a7 */ /* 0x000ea400080010ff */
[----:B--2---:R-:W-:Y:S05]  /*7360*/  @!P0 BRA `(.L_x_137) ;  /* 0xfffffffc00f08947 */ /* 0x004fea000383ffff */
[----:B------:R-:W-:Y:S05]  /*7370*/  BRA `(.L_x_138) ;  /* 0xffffffc800847947 */ /* 0x000fea000383ffff */
.L_x_78:
[----:B------:R-:W-:-:S07]  /*7380*/  MOV R0, UR5 ;  /* 0x0000000500007c02 */ /* 0x000fce0008000f00 */
.L_x_139:
[----:B-1----:R1:W2:Y:S02]  /*7390*/  SYNCS.PHASECHK.TRANS64.TRYWAIT P0, [R0+URZ], R3 ;  /* 0x00000003000075a7 */ /* 0x0022a400080011ff */
[----:B--2---:R-:W-:Y:S05]  /*73a0*/  @!P0 NANOSLEEP.SYNCS 0x989680 ;  /* 0x009896800000895d */ /* 0x004fea0003900000 */
[----:B------:R-:W2:Y:S02]  /*73b0*/  @!P0 SYNCS.PHASECHK.TRANS64 P0, [R0+URZ], R3 ;  /* 0x00000003000085a7 */ /* 0x000ea400080010ff */
[----:B--2---:R-:W-:Y:S05]  /*73c0*/  @!P0 BRA `(.L_x_139) ;  /* 0xfffffffc00f08947 */ /* 0x004fea000383ffff */
[----:B------:R-:W-:Y:S05]  /*73d0*/  BRA `(.L_x_140) ;  /* 0xffffffc800907947 */ /* 0x000fea000383ffff */
.L_x_81:
[----:B------:R-:W-:-:S07]  /*73e0*/  MOV R0, UR13 ;  /* 0x0000000d00007c02 */ /* 0x000fce0008000f00 */
.L_x_141:
[----:B-1----:R1:W2:Y:S02]  /*73f0*/  SYNCS.PHASECHK.TRANS64.TRYWAIT P1, [R0+URZ+0xe0], R2 ;  /* 0x0000e002000075a7 */ /* 0x0022a400080211ff */
[----:B--2---:R-:W-:Y:S05]  /*7400*/  @!P1 NANOSLEEP.SYNCS 0x989680 ;  /* 0x009896800000995d */ /* 0x004fea0003900000 */
[----:B------:R-:W2:Y:S02]  /*7410*/  @!P1 SYNCS.PHASECHK.TRANS64 P1, [R0+URZ+0xe0], R2 ;  /* 0x0000e002000095a7 */ /* 0x000ea400080210ff */
[----:B--2---:R-:W-:Y:S05]  /*7420*/  @!P1 BRA `(.L_x_141) ;  /* 0xfffffffc00f09947 */ /* 0x004fea000383ffff */
[----:B------:R-:W-:Y:S05]  /*7430*/  BRA `(.L_x_142) ;  /* 0xffffffc800dc7947 */ /* 0x000fea000383ffff */
.L_x_86:
[----:B--2---:R2:W3:Y:S02]  /*7440*/  SYNCS.PHASECHK.TRANS64.TRYWAIT P0, [R7+URZ+0x60], R0 ;  /* 0x00006000070075a7 */ /* 0x0044e400080011ff */
[----:B---3--:R-:W-:Y:S05]  /*7450*/  @!P0 NANOSLEEP.SYNCS 0x989680 ;  /* 0x009896800000895d */ /* 0x008fea0003900000 */
[----:B------:R-:W3:Y:S02]  /*7460*/  @!P0 SYNCS.PHASECHK.TRANS64 P0, [R7+URZ+0x60], R0 ;  /* 0x00006000070085a7 */ /* 0x000ee400080010ff */
[----:B---3--:R-:W-:Y:S05]  /*7470*/  @!P0 BRA `(.L_x_86) ;  /* 0xfffffffc00f08947 */ /* 0x008fea000383ffff */
[----:B------:R-:W-:Y:S05]  /*7480*/  BRA `(.L_x_143) ;  /* 0xffffffcc00f87947 */ /* 0x000fea000383ffff */
.L_x_89:
[----:B-1----:R-:W-:Y:S07]  /*7490*/  MOV R0, UR17 ;  /* 0x0000001100007c02 */ /* 0x002fee0008000f00 */
.L_x_144:
[----:B-1----:R1:W2:Y:S02]  /*74a0*/  SYNCS.PHASECHK.TRANS64.TRYWAIT P2, [R0+URZ+0x58], R7 ;  /* 0x00005807000075a7 */ /* 0x0022a400080411ff */
[----:B--2---:R-:W-:Y:S05]  /*74b0*/  @!P2 NANOSLEEP.SYNCS 0x989680 ;  /* 0x009896800000a95d */ /* 0x004fea0003900000 */
[----:B------:R-:W2:Y:S02]  /*74c0*/  @!P2 SYNCS.PHASECHK.TRANS64 P2, [R0+URZ+0x58], R7 ;  /* 0x000058070000a5a7 */ /* 0x000ea400080410ff */
[----:B--2---:R-:W-:Y:S05]  /*74d0*/  @!P2 BRA `(.L_x_144) ;  /* 0xfffffffc00f0a947 */ /* 0x004fea000383ffff */
[----:B------:R-:W-:Y:S05]  /*74e0*/  BRA `(.L_x_88) ;  /* 0xffffffd400587947 */ /* 0x000fea000383ffff */
.L_x_92:
[----:B-1----:R-:W-:Y:S07]  /*74f0*/  MOV R0, UR17 ;  /* 0x0000001100007c02 */ /* 0x002fee0008000f00 */
.L_x_145:
[----:B-1----:R1:W2:Y:S02]  /*7500*/  SYNCS.PHASECHK.TRANS64.TRYWAIT P0, [R0+URZ+0x48], R6 ;  /* 0x00004806000075a7 */ /* 0x0022a400080011ff */
[----:B--2---:R-:W-:Y:S05]  /*7510*/  @!P0 NANOSLEEP.SYNCS 0x989680 ;  /* 0x009896800000895d */ /* 0x004fea0003900000 */
[----:B------:R-:W2:Y:S02]  /*7520*/  @!P0 SYNCS.PHASECHK.TRANS64 P0, [R0+URZ+0x48], R6 ;  /* 0x00004806000085a7 */ /* 0x000ea400080010ff */
[----:B--2---:R-:W-:Y:S05]  /*7530*/  @!P0 BRA `(.L_x_145) ;  /* 0xfffffffc00f08947 */ /* 0x004fea000383ffff */
[----:B------:R-:W-:Y:S05]  /*7540*/  BRA `(.L_x_146) ;  /* 0xffffffd400a87947 */ /* 0x000fea000383ffff */
.L_x_95:
[----:B--2---:R2:W3:Y:S02]  /*7550*/  SYNCS.PHASECHK.TRANS64.TRYWAIT P0, [R3+URZ+0x60], R0 ;  /* 0x00006000030075a7 */ /* 0x0044e400080011ff */
[----:B---3--:R-:W-:Y:S05]  /*7560*/  @!P0 NANOSLEEP.SYNCS 0x989680 ;  /* 0x009896800000895d */ /* 0x008fea0003900000 */
[----:B------:R-:W3:Y:S02]  /*7570*/  @!P0 SYNCS.PHASECHK.TRANS64 P0, [R3+URZ+0x60], R0 ;  /* 0x00006000030085a7 */ /* 0x000ee400080010ff */
[----:B---3--:R-:W-:Y:S05]  /*7580*/  @!P0 BRA `(.L_x_95) ;  /* 0xfffffffc00f08947 */ /* 0x008fea000383ffff */
[----:B------:R-:W-:Y:S05]  /*7590*/  BRA `(.L_x_147) ;  /* 0xffffffd800f47947 */ /* 0x000fea000383ffff */
.L_x_106:
[----:B-1----:R-:W-:Y:S04]  /*75a0*/  MOV R0, UR44 ;  /* 0x0000002c00007c02 */ /* 0x002fe80008000f00 */
[----:B------:R1:W2:Y:S03]  /*75b0*/  SYNCS.PHASECHK.TRANS64.TRYWAIT P1, [R0+URZ+0x40], R3 ;  /* 0x00004003000075a7 */ /* 0x0002a600080211ff */
[----:B--2---:R-:W-:Y:S05]  /*75c0*/  @!P1 NANOSLEEP.SYNCS 0x989680 ;  /* 0x009896800000995d */ /* 0x004fea0003900000 */
[----:B------:R-:W2:Y:S02]  /*75d0*/  @!P1 SYNCS.PHASECHK.TRANS64 P1, [R0+URZ+0x40], R3 ;  /* 0x00004003000095a7 */ /* 0x000ea400080210ff */
[----:B--2---:R-:W-:Y:S05]  /*75e0*/  @!P1 BRA `(.L_x_106) ;  /* 0xfffffffc00ec9947 */ /* 0x004fea000383ffff */
[----:B------:R-:W-:Y:S05]  /*75f0*/  BRA `(.L_x_105) ;  /* 0xffffffe800307947 */ /* 0x000fea000383ffff */
.L_x_108:
[----:B------:R1:W1:Y:S02]  /*7600*/  SYNCS.PHASECHK.TRANS64.TRYWAIT P1, [R83+URZ+0x80], R4 ;  /* 0x00008004530075a7 */ /* 0x00026400080211ff */
[----:B-1----:R-:W-:Y:S05]  /*7610*/  @!P1 NANOSLEEP.SYNCS 0x989680 ;  /* 0x009896800000995d */ /* 0x002fea0003900000 */
[----:B------:R-:W1:Y:S02]  /*7620*/  @!P1 SYNCS.PHASECHK.TRANS64 P1, [R83+URZ+0x80], R4 ;  /* 0x00008004530095a7 */ /* 0x000e6400080210ff */
[----:B-1----:R-:W-:Y:S05]  /*7630*/  @!P1 BRA `(.L_x_108) ;  /* 0xfffffffc00f09947 */ /* 0x002fea000383ffff */
[----:B------:R-:W-:Y:S05]  /*7640*/  BRA `(.L_x_107) ;  /* 0xffffffe8006c7947 */ /* 0x000fea000383ffff */
        .weak           $__internal_0_$__cuda_sm10x_tcgen05_guardrail_trap_col_being_dealloced_not_returned_by_alloc
        .type           $__internal_0_$__cuda_sm10x_tcgen05_guardrail_trap_col_being_dealloced_not_returned_by_alloc,@function
        .size           $__internal_0_$__cuda_sm10x_tcgen05_guardrail_trap_col_being_dealloced_not_returned_by_alloc,($__internal_1_$__cuda_sm10x_tcgen05_guardrail_trap_phase_invalid_during_alloc - $__internal_0_$__cuda_sm10x_tcgen05_guardrail_trap_col_being_dealloced_not_returned_by_alloc)
$__internal_0_$__cuda_sm10x_tcgen05_guardrail_trap_col_being_dealloced_not_returned_by_alloc:
[----:B------:R-:W-:Y:S05]  /*7650*/  BPT.TRAP 0x1 ;  /* 0x000000040000795c */ /* 0x000fea0000300000 */
[----:B------:R-:W-:-:S04]  /*7660*/  HFMA2 R3, -RZ, RZ, 0, 0 ;  /* 0x00000000ff037431 */ /* 0x000fc800000001ff */
[----:B------:R-:W-:Y:S05]  /*7670*/  RET.REL.NODEC R2 `(_ZN7cutlass13device_kernelINS_4gemm6kernel13GemmUniversalIN4cute5tupleIJiiiiEEENS1_10collective13CollectiveMmaINS1_35MainloopSm100TmaUmmaWarpSpecializedILi4ELi2ELi4ENS5_IJNS4_1CILi2EEESB_NSA_ILi1EEEEEEEENS5_IJNSA_ILi128EEENSA_ILi64EEENSA_ILi32EEEEEEaNS5_IJlSC_lEEEaSJ_NS4_8TiledMMAINS4_8MMA_AtomIJNS4_21SM100_MMA_S8_2x1SM_SSIaaiLi128ELi64ELNS4_4UMMA5MajorE0ELSO_0ELNSN_8SaturateE0EEEEEENS4_6LayoutINS5_IJSC_SC_SC_EEENS5_IJNSA_ILi0EEESU_SU_EEEEENS5_IJNS4_10UnderscoreESX_SX_EEEEENS4_28SM100_TMA_2SM_LOAD_MULTICASTENS4_14ComposedLayoutINS4_7SwizzleILi1ELi4ELi3EEENS4_18smem_ptr_flag_bitsILi8EEENSS_INS5_IJNSA_ILi8EEESH_EEENS5_IJSH_SC_EEEEEEEvNS4_8identityENS4_18SM100_TMA_2SM_LOADES1A_vS1B_EENS_8epilogue10collective18CollectiveEpilogueINS1E_23Sm100TmaWarpSpecializedILi1ELi1ELi32ELb0ELb0EEEJNS5_IJSG_SG_SH_EEENS5_IJNSS_ISG_SC_EES1K_EEEaSJ_aSJ_NS1E_6fusion15FusionCallbacksIS1I_NS1M_17LinearCombinationIaiaiLNS_15FloatRoundStyleE2EEES1J_S1L_JEEENS4_5SM1004TMEM4LOAD26SM100_TMEM_LOAD_32dp32b32xENS4_13SM90_TMA_LOADENS11_INS12_ILi2ELi4ELi3EEES15_NSS_INS5_IJS16_SG_EEENS5_IJSG_SC_EEEEEEENS4_39AutoVectorizingCopyWithAssumedAlignmentILi128EEENS4_14SM90_TMA_STOREES21_S23_S23_EEEvvEEEEvNT_6ParamsE) ;  /* 0xffffff8802607950 */ /* 0x000fea0003c3ffff */
        .weak           $__internal_1_$__cuda_sm10x_tcgen05_guardrail_trap_phase_invalid_during_alloc
        .type           $__internal_1_$__cuda_sm10x_tcgen05_guardrail_trap_phase_invalid_during_alloc,@function
        .size           $__internal_1_$__cuda_sm10x_tcgen05_guardrail_trap_phase_invalid_during_alloc,($__internal_2_$__cuda_sm10x_tcgen05_guardrail_trap_unallocated_columns_being_dealloced - $__internal_1_$__cuda_sm10x_tcgen05_guardrail_trap_phase_invalid_during_alloc)
$__internal_1_$__cuda_sm10x_tcgen05_guardrail_trap_phase_invalid_during_alloc:
[----:B------:R-:W-:Y:S05]  /*7680*/  BPT.TRAP 0x1 ;  /* 0x000000040000795c */ /* 0x000fea0000300000 */
[----:B------:R-:W-:-:S04]  /*7690*/  MOV R5, 0x0 ;  /* 0x0000000000057802 */ /* 0x000fc80000000f00 */
[----:B------:R-:W-:Y:S05]  /*76a0*/  RET.REL.NODEC R4 `(_ZN7cutlass13device_kernelINS_4gemm6kernel13GemmUniversalIN4cute5tupleIJiiiiEEENS1_10collective13CollectiveMmaINS1_35MainloopSm100TmaUmmaWarpSpecializedILi4ELi2ELi4ENS5_IJNS4_1CILi2EEESB_NSA_ILi1EEEEEEEENS5_IJNSA_ILi128EEENSA_ILi64EEENSA_ILi32EEEEEEaNS5_IJlSC_lEEEaSJ_NS4_8TiledMMAINS4_8MMA_AtomIJNS4_21SM100_MMA_S8_2x1SM_SSIaaiLi128ELi64ELNS4_4UMMA5MajorE0ELSO_0ELNSN_8SaturateE0EEEEEENS4_6LayoutINS5_IJSC_SC_SC_EEENS5_IJNSA_ILi0EEESU_SU_EEEEENS5_IJNS4_10UnderscoreESX_SX_EEEEENS4_28SM100_TMA_2SM_LOAD_MULTICASTENS4_14ComposedLayoutINS4_7SwizzleILi1ELi4ELi3EEENS4_18smem_ptr_flag_bitsILi8EEENSS_INS5_IJNSA_ILi8EEESH_EEENS5_IJSH_SC_EEEEEEEvNS4_8identityENS4_18SM100_TMA_2SM_LOADES1A_vS1B_EENS_8epilogue10collective18CollectiveEpilogueINS1E_23Sm100TmaWarpSpecializedILi1ELi1ELi32ELb0ELb0EEEJNS5_IJSG_SG_SH_EEENS5_IJNSS_ISG_SC_EES1K_EEEaSJ_aSJ_NS1E_6fusion15FusionCallbacksIS1I_NS1M_17LinearCombinationIaiaiLNS_15FloatRoundStyleE2EEES1J_S1L_JEEENS4_5SM1004TMEM4LOAD26SM100_TMEM_LOAD_32dp32b32xENS4_13SM90_TMA_LOADENS11_INS12_ILi2ELi4ELi3EEES15_NSS_INS5_IJS16_SG_EEENS5_IJSG_SC_EEEEEEENS4_39AutoVectorizingCopyWithAssumedAlignmentILi128EEENS4_14SM90_TMA_STOREES21_S23_S23_EEEvvEEEEvNT_6ParamsE) ;  /* 0xffffff8804547950 */ /* 0x000fea0003c3ffff */
        .weak           $__internal_2_$__cuda_sm10x_tcgen05_guardrail_trap_unallocated_columns_being_dealloced
        .type           $__internal_2_$__cuda_sm10x_tcgen05_guardrail_trap_unallocated_columns_being_dealloced,@function
        .size           $__internal_2_$__cuda_sm10x_tcgen05_guardrail_trap_unallocated_columns_being_dealloced,(.L_x_149 - $__internal_2_$__cuda_sm10x_tcgen05_guardrail_trap_unallocated_columns_being_dealloced)
$__internal_2_$__cuda_sm10x_tcgen05_guardrail_trap_unallocated_columns_being_dealloced:
[----:B------:R-:W-:Y:S05]  /*76b0*/  BPT.TRAP 0x1 ;  /* 0x000000040000795c */ /* 0x000fea0000300000 */
[----:B------:R-:W-:-:S04]  /*76c0*/  HFMA2 R3, -RZ, RZ, 0, 0 ;  /* 0x00000000ff037431 */ /* 0x000fc800000001ff */
[----:B------:R-:W-:Y:S05]  /*76d0*/  RET.REL.NODEC R2 `(_ZN7cutlass13device_kernelINS_4gemm6kernel13GemmUniversalIN4cute5tupleIJiiiiEEENS1_10collective13CollectiveMmaINS1_35MainloopSm100TmaUmmaWarpSpecializedILi4ELi2ELi4ENS5_IJNS4_1CILi2EEESB_NSA_ILi1EEEEEEEENS5_IJNSA_ILi128EEENSA_ILi64EEENSA_ILi32EEEEEEaNS5_IJlSC_lEEEaSJ_NS4_8TiledMMAINS4_8MMA_AtomIJNS4_21SM100_MMA_S8_2x1SM_SSIaaiLi128ELi64ELNS4_4UMMA5MajorE0ELSO_0ELNSN_8SaturateE0EEEEEENS4_6LayoutINS5_IJSC_SC_SC_EEENS5_IJNSA_ILi0EEESU_SU_EEEEENS5_IJNS4_10UnderscoreESX_SX_EEEEENS4_28SM100_TMA_2SM_LOAD_MULTICASTENS4_14ComposedLayoutINS4_7SwizzleILi1ELi4ELi3EEENS4_18smem_ptr_flag_bitsILi8EEENSS_INS5_IJNSA_ILi8EEESH_EEENS5_IJSH_SC_EEEEEEEvNS4_8identityENS4_18SM100_TMA_2SM_LOADES1A_vS1B_EENS_8epilogue10collective18CollectiveEpilogueINS1E_23Sm100TmaWarpSpecializedILi1ELi1ELi32ELb0ELb0EEEJNS5_IJSG_SG_SH_EEENS5_IJNSS_ISG_SC_EES1K_EEEaSJ_aSJ_NS1E_6fusion15FusionCallbacksIS1I_NS1M_17LinearCombinationIaiaiLNS_15FloatRoundStyleE2EEES1J_S1L_JEEENS4_5SM1004TMEM4LOAD26SM100_TMEM_LOAD_32dp32b32xENS4_13SM90_TMA_LOADENS11_INS12_ILi2ELi4ELi3EEES15_NSS_INS5_IJS16_SG_EEENS5_IJSG_SC_EEEEEEENS4_39AutoVectorizingCopyWithAssumedAlignmentILi128EEENS4_14SM90_TMA_STOREES21_S23_S23_EEEvvEEEEvNT_6ParamsE) ;  /* 0xffffff8802487950 */ /* 0x000fea0003c3ffff */
.L_x_148:
[----:B------:R-:W-:-:S00]  /*76e0*/  BRA `(.L_x_148) ;  /* 0xfffffffc00fc7947 */ /* 0x000fc0000383ffff */
[----:B------:R-:W-:-:S00]  /*76f0*/  NOP ;  /* 0x0000000000007918 */ /* 0x000fc00000000000 */
        /* <DEDUP_REMOVED lines=8> */
.L_x_149:


//--------------------- .nv.global.init           --------------------------
	.section	.nv.global.init,"aw",@progbits
.nv.global.init:
	.type		$str$27,@object
	.size		$str$27,($str$28 - $str$27)
$str$27:
        /*0000*/ 	.byte	0x28, 0x61, 0x64, 0x64, 0x72, 0x65, 0x73, 0x73, 0x20, 0x26, 0x20, 0x6d, 0x61, 0x73, 0x6b, 0x29
        /*0010*/ 	.byte	0x20, 0x3d, 0x3d, 0x20, 0x30, 0x00
	.type		$str$28,@object
	.size		$str$28,($str$26 - $str$28)
$str$28:
        /*0016*/ 	.byte	0x2f, 0x74, 0x6d, 0x70, 0x2f, 0x63, 0x75, 0x74, 0x6c, 0x61, 0x73, 0x73, 0x5f, 0x73, 0x77, 0x65
        /*0026*/ 	.byte	0x65, 0x70, 0x5f, 0x73, 0x72, 0x63, 0x2f, 0x69, 0x6e, 0x63, 0x6c, 0x75, 0x64, 0x65, 0x2f, 0x63
        /*0036*/ 	.byte	0x75, 0x74, 0x65, 0x2f, 0x70, 0x6f, 0x69, 0x6e, 0x74, 0x65, 0x72, 0x5f, 0x66, 0x6c, 0x61, 0x67
        /*0046*/ 	.byte	0x67, 0x65, 0x64, 0x2e, 0x68, 0x70, 0x70, 0x00
	.type		$str$26,@object
	.size		$str$26,($str$25 - $str$26)
$str$26:
        /*004e*/ 	.byte	0x2f, 0x74, 0x6d, 0x70, 0x2f, 0x63, 0x75, 0x74, 0x6c, 0x61, 0x73, 0x73, 0x5f, 0x73, 0x77, 0x65
        /*005e*/ 	.byte	0x65, 0x70, 0x5f, 0x73, 0x72, 0x63, 0x2f, 0x69, 0x6e, 0x63, 0x6c, 0x75, 0x64, 0x65, 0x2f, 0x63
        /*006e*/ 	.byte	0x75, 0x74, 0x65, 0x2f, 0x61, 0x74, 0x6f, 0x6d, 0x2f, 0x63, 0x6f, 0x70, 0x79, 0x5f, 0x74, 0x72
        /*007e*/ 	.byte	0x61, 0x69, 0x74, 0x73, 0x5f, 0x73, 0x6d, 0x31, 0x30, 0x30, 0x2e, 0x68, 0x70, 0x70, 0x00
	.type		$str$25,@object
	.size		$str$25,(__unnamed_1 - $str$25)
$str$25:
        /*008d*/ 	.byte	0x28, 0x28, 0x75, 0x69, 0x6e, 0x74, 0x33, 0x32, 0x5f, 0x74, 0x28, 0x74, 0x68, 0x72, 0x65, 0x61
        /*009d*/ 	.byte	0x64, 0x49, 0x64, 0x78, 0x2e, 0x78, 0x29, 0x20, 0x2f, 0x20, 0x33, 0x32, 0x29, 0x20, 0x25, 0x20
        /*00ad*/ 	.byte	0x34, 0x29, 0x20, 0x3d, 0x3d, 0x20, 0x28, 0x28, 0x28, 0x74, 0x6d, 0x65, 0x6d, 0x5f, 0x61, 0x64
        /*00bd*/ 	.byte	0x64, 0x72, 0x20, 0x3e, 0x3e, 0x20, 0x31, 0x36, 0x29, 0x20, 0x2f, 0x20, 0x33, 0x32, 0x29, 0x20
        /*00cd*/ 	.byte	0x25, 0x20, 0x34, 0x29, 0x00
	.type		__unnamed_1,@object
	.size		__unnamed_1,(__unnamed_2 - __unnamed_1)
__unnamed_1:
        /*00d2*/ 	.byte	0x61, 0x75, 0x74, 0x6f, 0x20, 0x63, 0x75, 0x74, 0x65, 0x3a, 0x3a, 0x61, 0x73, 0x5f, 0x70, 0x6f
        /* <DEDUP_REMOVED lines=24> */
        /*0262*/ 	.byte	0x00
	.type		__unnamed_2,@object
	.size		__unnamed_2,(.L_2 - __unnamed_2)
__unnamed_2:
        /* <DEDUP_REMOVED lines=41> */
.L_2:


//--------------------- .nv.shared._ZN7cutlass13device_kernelINS_4gemm6kernel13GemmUniversalIN4cute5tupleIJiiiiEEENS1_10collective13CollectiveMmaINS1_35MainloopSm100TmaUmmaWarpSpecializedILi4ELi2ELi4ENS5_IJNS4_1CILi2EEESB_NSA_ILi1EEEEEEEENS5_IJNSA_ILi128EEENSA_ILi64EEENSA_ILi32EEEEEEaNS5_IJlSC_lEEEaSJ_NS4_8TiledMMAINS4_8MMA_AtomIJNS4_21SM100_MMA_S8_2x1SM_SSIaaiLi128ELi64ELNS4_4UMMA5MajorE0ELSO_0ELNSN_8SaturateE0EEEEEENS4_6LayoutINS5_IJSC_SC_SC_EEENS5_IJNSA_ILi0EEESU_SU_EEEEENS5_IJNS4_10UnderscoreESX_SX_EEEEENS4_28SM100_TMA_2SM_LOAD_MULTICASTENS4_14ComposedLayoutINS4_7SwizzleILi1ELi4ELi3EEENS4_18smem_ptr_flag_bitsILi8EEENSS_INS5_IJNSA_ILi8EEESH_EEENS5_IJSH_SC_EEEEEEEvNS4_8identityENS4_18SM100_TMA_2SM_LOADES1A_vS1B_EENS_8epilogue10collective18CollectiveEpilogueINS1E_23Sm100TmaWarpSpecializedILi1ELi1ELi32ELb0ELb0EEEJNS5_IJSG_SG_SH_EEENS5_IJNSS_ISG_SC_EES1K_EEEaSJ_aSJ_NS1E_6fusion15FusionCallbacksIS1I_NS1M_17LinearCombinationIaiaiLNS_15FloatRoundStyleE2EEES1J_S1L_JEEENS4_5SM1004TMEM4LOAD26SM100_TMEM_LOAD_32dp32b32xENS4_13SM90_TMA_LOADENS11_INS12_ILi2ELi4ELi3EEES15_NSS_INS5_IJS16_SG_EEENS5_IJSG_SC_EEEEEEENS4_39AutoVectorizingCopyWithAssumedAlignmentILi128EEENS4_14SM90_TMA_STOREES21_S23_S23_EEEvvEEEEvNT_6ParamsE --------------------------
	.section	.nv.shared._ZN7cutlass13device_kernelINS_4gemm6kernel13GemmUniversalIN4cute5tupleIJiiiiEEENS1_10collective13CollectiveMmaINS1_35MainloopSm100TmaUmmaWarpSpecializedILi4ELi2ELi4ENS5_IJNS4_1CILi2EEESB_NSA_ILi1EEEEEEEENS5_IJNSA_ILi128EEENSA_ILi64EEENSA_ILi32EEEEEEaNS5_IJlSC_lEEEaSJ_NS4_8TiledMMAINS4_8MMA_AtomIJNS4_21SM100_MMA_S8_2x1SM_SSIaaiLi128ELi64ELNS4_4UMMA5MajorE0ELSO_0ELNSN_8SaturateE0EEEEEENS4_6LayoutINS5_IJSC_SC_SC_EEENS5_IJNSA_ILi0EEESU_SU_EEEEENS5_IJNS4_10UnderscoreESX_SX_EEEEENS4_28SM100_TMA_2SM_LOAD_MULTICASTENS4_14ComposedLayoutINS4_7SwizzleILi1ELi4ELi3EEENS4_18smem_ptr_flag_bitsILi8EEENSS_INS5_IJNSA_ILi8EEESH_EEENS5_IJSH_SC_EEEEEEEvNS4_8identityENS4_18SM100_TMA_2SM_LOADES1A_vS1B_EENS_8epilogue10collective18CollectiveEpilogueINS1E_23Sm100TmaWarpSpecializedILi1ELi1ELi32ELb0ELb0EEEJNS5_IJSG_SG_SH_EEENS5_IJNSS_ISG_SC_EES1K_EEEaSJ_aSJ_NS1E_6fusion15FusionCallbacksIS1I_NS1M_17LinearCombinationIaiaiLNS_15FloatRoundStyleE2EEES1J_S1L_JEEENS4_5SM1004TMEM4LOAD26SM100_TMEM_LOAD_32dp32b32xENS4_13SM90_TMA_LOADENS11_INS12_ILi2ELi4ELi3EEES15_NSS_INS5_IJS16_SG_EEENS5_IJSG_SC_EEEEEEENS4_39AutoVectorizingCopyWithAssumedAlignmentILi128EEENS4_14SM90_TMA_STOREES21_S23_S23_EEEvvEEEEvNT_6ParamsE,"aw",@nobits
	.sectionflags	@""
	.align	16
	.zero		1024


//--------------------- .nv.shared.reserved.0     --------------------------
	.section	.nv.shared.reserved.0,"aw",@nobits
	.weak		__nv_reservedSMEM_offset_0_alias
	.size		__nv_reservedSMEM_offset_0_alias, 0, 64
	.other		__nv_reservedSMEM_offset_0_alias,@"STO_CUDA_RESERVED_SHARED STV_DEFAULT"
__nv_reservedSMEM_offset_0_alias:
	.zero		0
.nv.shared.reserved.0:
	.zero		64
	.weak		__nv_reservedSMEM_tcgen05_partition
	.type		__nv_reservedSMEM_tcgen05_partition,@object
	.size		__nv_reservedSMEM_tcgen05_partition,(.L_0 - __nv_reservedSMEM_tcgen05_partition)
__nv_reservedSMEM_tcgen05_partition:
	.zero		32
.L_0:


//--------------------- .nv.global                --------------------------
	.section	.nv.global,"aw",@nobits
.nv.global:
	.type		_ZN40_INTERNAL_9f8273fb_4_k_cu_41d63769_106904cute1_E,@object
	.size		_ZN40_INTERNAL_9f8273fb_4_k_cu_41d63769_106904cute1_E,(_ZN40_INTERNAL_9f8273fb_4_k_cu_41d63769_106904cuda3std3__45__cpo6cbeginE - _ZN40_INTERNAL_9f8273fb_4_k_cu_41d63769_106904cute1_E)
_ZN40_INTERNAL_9f8273fb_4_k_cu_41d63769_106904cute1_E:
	.zero		1
	.type		_ZN40_INTERNAL_9f8273fb_4_k_cu_41d63769_106904cuda3std3__45__cpo6cbeginE,@object
	.size		_ZN40_INTERNAL_9f8273fb_4_k_cu_41d63769_106904cuda3std3__45__cpo6cbeginE,(_ZN40_INTERNAL_9f8273fb_4_k_cu_41d63769_106904cuda3std3__48in_placeE - _ZN40_INTERNAL_9f8273fb_4_k_cu_41d63769_106904cuda3std3__45__cpo6cbeginE)
_ZN40_INTERNAL_9f8273fb_4_k_cu_41d63769_106904cuda3std3__45__cpo6cbeginE:
	.zero		1
	.type		_ZN40_INTERNAL_9f8273fb_4_k_cu_41d63769_106904cuda3std3__48in_placeE,@object
	.size		_ZN40_INTERNAL_9f8273fb_4_k_cu_41d63769_106904cuda3std3__48in_placeE,(_ZN40_INTERNAL_9f8273fb_4_k_cu_41d63769_106904cuda3std6ranges3__45__cpo9iter_moveE - _ZN40_INTERNAL_9f8273fb_4_k_cu_41d63769_106904cuda3std3__48in_placeE)
_ZN40_INTERNAL_9f8273fb_4_k_cu_41d63769_106904cuda3std3__48in_placeE:
	.zero		1
	.type		_ZN40_INTERNAL_9f8273fb_4_k_cu_41d63769_106904cuda3std6ranges3__45__cpo9iter_moveE,@object
	.size		_ZN40_INTERNAL_9f8273fb_4_k_cu_41d63769_106904cuda3std6ranges3__45__cpo9iter_moveE,(_ZN40_INTERNAL_9f8273fb_4_k_cu_41d63769_106904cuda3std3__45__cpo5beginE - _ZN40_INTERNAL_9f8273fb_4_k_cu_41d63769_106904cuda3std6ranges3__45__cpo9iter_moveE)
_ZN40_INTERNAL_9f8273fb_4_k_cu_41d63769_106904cuda3std6ranges3__45__cpo9iter_moveE:
	.zero		1
	.type		_ZN40_INTERNAL_9f8273fb_4_k_cu_41d63769_106904cuda3std3__45__cpo5beginE,@object
	.size		_ZN40_INTERNAL_9f8273fb_4_k_cu_41d63769_106904cuda3std3__45__cpo5beginE,(_ZN40_INTERNAL_9f8273fb_4_k_cu_41d63769_106904cuda3std3__442_GLOBAL__N__9f8273fb_4_k_cu_41d63769_106906ignoreE - _ZN40_INTERNAL_9f8273fb_4_k_cu_41d63769_106904cuda3std3__45__cpo5beginE)
_ZN40_INTERNAL_9f8273fb_4_k_cu_41d63769_106904cuda3std3__45__cpo5beginE:
	.zero		1
	.type		_ZN40_INTERNAL_9f8273fb_4_k_cu_41d63769_106904cuda3std3__442_GLOBAL__N__9f8273fb_4_k_cu_41d63769_106906ignoreE,@object
	.size		_ZN40_INTERNAL_9f8273fb_4_k_cu_41d63769_106904cuda3std3__442_GLOBAL__N__9f8273fb_4_k_cu_41d63769_106906ignoreE,(_ZN40_INTERNAL_9f8273fb_4_k_cu_41d63769_106904cute7productE - _ZN40_INTERNAL_9f8273fb_4_k_cu_41d63769_106904cuda3std3__442_GLOBAL__N__9f8273fb_4_k_cu_41d63769_106906ignoreE)
_ZN40_INTERNAL_9f8273fb_4_k_cu_41d63769_106904cuda3std3__442_GLOBAL__N__9f8273fb_4_k_cu_41d63769_106906ignoreE:
	.zero		1
	.type		_ZN40_INTERNAL_9f8273fb_4_k_cu_41d63769_106904cute7productE,@object
	.size		_ZN40_INTERNAL_9f8273fb_4_k_cu_41d63769_106904cute7productE,(_ZN40_INTERNAL_9f8273fb_4_k_cu_41d63769_106904cuda3std3__45__cpo3endE - _ZN40_INTERNAL_9f8273fb_4_k_cu_41d63769_106904cute7productE)
_ZN40_INTERNAL_9f8273fb_4_k_cu_41d63769_106904cute7productE:
	.zero		1
	.type		_ZN40_INTERNAL_9f8273fb_4_k_cu_41d63769_106904cuda3std3__45__cpo3endE,@object
	.size		_ZN40_INTERNAL_9f8273fb_4_k_cu_41d63769_106904cuda3std3__45__cpo3endE,(_ZN40_INTERNAL_9f8273fb_4_k_cu_41d63769_106904cuda3std3__419piecewise_constructE - _ZN40_INTERNAL_9f8273fb_4_k_cu_41d63769_106904cuda3std3__45__cpo3endE)
_ZN40_INTERNAL_9f8273fb_4_k_cu_41d63769_106904cuda3std3__45__cpo3endE:
	.zero		1
	.type		_ZN40_INTERNAL_9f8273fb_4_k_cu_41d63769_106904cuda3std3__419piecewise_constructE,@object
	.size		_ZN40_INTERNAL_9f8273fb_4_k_cu_41d63769_106904cuda3std3__419piecewise_constructE,(_ZN40_INTERNAL_9f8273fb_4_k_cu_41d63769_106904cuda3std3__45__cpo4cendE - _ZN40_INTERNAL_9f8273fb_4_k_cu_41d63769_106904cuda3std3__419piecewise_constructE)
_ZN40_INTERNAL_9f8273fb_4_k_cu_41d63769_106904cuda3std3__419piecewise_constructE:
	.zero		1
	.type		_ZN40_INTERNAL_9f8273fb_4_k_cu_41d63769_106904cuda3std3__45__cpo4cendE,@object
	.size		_ZN40_INTERNAL_9f8273fb_4_k_cu_41d63769_106904cuda3std3__45__cpo4cendE,(_ZN40_INTERNAL_9f8273fb_4_k_cu_41d63769_106904cuda3std6ranges3__45__cpo4swapE - _ZN40_INTERNAL_9f8273fb_4_k_cu_41d63769_106904cuda3std3__45__cpo4cendE)
_ZN40_INTERNAL_9f8273fb_4_k_cu_41d63769_106904cuda3std3__45__cpo4cendE:
	.zero		1
	.type		_ZN40_INTERNAL_9f8273fb_4_k_cu_41d63769_106904cuda3std6ranges3__45__cpo4swapE,@object
	.size		_ZN40_INTERNAL_9f8273fb_4_k_cu_41d63769_106904cuda3std6ranges3__45__cpo4swapE,(.L_10 - _ZN40_INTERNAL_9f8273fb_4_k_cu_41d63769_106904cuda3std6ranges3__45__cpo4swapE)
_ZN40_INTERNAL_9f8273fb_4_k_cu_41d63769_106904cuda3std6ranges3__45__cpo4swapE:
	.zero		1
.L_10:


//--------------------- .nv.constant0._ZN7cutlass13device_kernelINS_4gemm6kernel13GemmUniversalIN4cute5tupleIJiiiiEEENS1_10collective13CollectiveMmaINS1_35MainloopSm100TmaUmmaWarpSpecializedILi4ELi2ELi4ENS5_IJNS4_1CILi2EEESB_NSA_ILi1EEEEEEEENS5_IJNSA_ILi128EEENSA_ILi64EEENSA_ILi32EEEEEEaNS5_IJlSC_lEEEaSJ_NS4_8TiledMMAINS4_8MMA_AtomIJNS4_21SM100_MMA_S8_2x1SM_SSIaaiLi128ELi64ELNS4_4UMMA5MajorE0ELSO_0ELNSN_8SaturateE0EEEEEENS4_6LayoutINS5_IJSC_SC_SC_EEENS5_IJNSA_ILi0EEESU_SU_EEEEENS5_IJNS4_10UnderscoreESX_SX_EEEEENS4_28SM100_TMA_2SM_LOAD_MULTICASTENS4_14ComposedLayoutINS4_7SwizzleILi1ELi4ELi3EEENS4_18smem_ptr_flag_bitsILi8EEENSS_INS5_IJNSA_ILi8EEESH_EEENS5_IJSH_SC_EEEEEEEvNS4_8identityENS4_18SM100_TMA_2SM_LOADES1A_vS1B_EENS_8epilogue10collective18CollectiveEpilogueINS1E_23Sm100TmaWarpSpecializedILi1ELi1ELi32ELb0ELb0EEEJNS5_IJSG_SG_SH_EEENS5_IJNSS_ISG_SC_EES1K_EEEaSJ_aSJ_NS1E_6fusion15FusionCallbacksIS1I_NS1M_17LinearCombinationIaiaiLNS_15FloatRoundStyleE2EEES1J_S1L_JEEENS4_5SM1004TMEM4LOAD26SM100_TMEM_LOAD_32dp32b32xENS4_13SM90_TMA_LOADENS11_INS12_ILi2ELi4ELi3EEES15_NSS_INS5_IJS16_SG_EEENS5_IJSG_SC_EEEEEEENS4_39AutoVectorizingCopyWithAssumedAlignmentILi128EEENS4_14SM90_TMA_STOREES21_S23_S23_EEEvvEEEEvNT_6ParamsE --------------------------
	.section	.nv.constant0._ZN7cutlass13device_kernelINS_4gemm6kernel13GemmUniversalIN4cute5tupleIJiiiiEEENS1_10collective13CollectiveMmaINS1_35MainloopSm100TmaUmmaWarpSpecializedILi4ELi2ELi4ENS5_IJNS4_1CILi2EEESB_NSA_ILi1EEEEEEEENS5_IJNSA_ILi128EEENSA_ILi64EEENSA_ILi32EEEEEEaNS5_IJlSC_lEEEaSJ_NS4_8TiledMMAINS4_8MMA_AtomIJNS4_21SM100_MMA_S8_2x1SM_SSIaaiLi128ELi64ELNS4_4UMMA5MajorE0ELSO_0ELNSN_8SaturateE0EEEEEENS4_6LayoutINS5_IJSC_SC_SC_EEENS5_IJNSA_ILi0EEESU_SU_EEEEENS5_IJNS4_10UnderscoreESX_SX_EEEEENS4_28SM100_TMA_2SM_LOAD_MULTICASTENS4_14ComposedLayoutINS4_7SwizzleILi1ELi4ELi3EEENS4_18smem_ptr_flag_bitsILi8EEENSS_INS5_IJNSA_ILi8EEESH_EEENS5_IJSH_SC_EEEEEEEvNS4_8identityENS4_18SM100_TMA_2SM_LOADES1A_vS1B_EENS_8epilogue10collective18CollectiveEpilogueINS1E_23Sm100TmaWarpSpecializedILi1ELi1ELi32ELb0ELb0EEEJNS5_IJSG_SG_SH_EEENS5_IJNSS_ISG_SC_EES1K_EEEaSJ_aSJ_NS1E_6fusion15FusionCallbacksIS1I_NS1M_17LinearCombinationIaiaiLNS_15FloatRoundStyleE2EEES1J_S1L_JEEENS4_5SM1004TMEM4LOAD26SM100_TMEM_LOAD_32dp32b32xENS4_13SM90_TMA_LOADENS11_INS12_ILi2ELi4ELi3EEES15_NSS_INS5_IJS16_SG_EEENS5_IJSG_SC_EEEEEEENS4_39AutoVectorizingCopyWithAssumedAlignmentILi128EEENS4_14SM90_TMA_STOREES21_S23_S23_EEEvvEEEEvNT_6ParamsE,"a",@progbits
	.sectionflags	@""
	.align	4
.nv.constant0._ZN7cutlass13device_kernelINS_4gemm6kernel13GemmUniversalIN4cute5tupleIJiiiiEEENS1_10collective13CollectiveMmaINS1_35MainloopSm100TmaUmmaWarpSpecializedILi4ELi2ELi4ENS5_IJNS4_1CILi2EEESB_NSA_ILi1EEEEEEEENS5_IJNSA_ILi128EEENSA_ILi64EEENSA_ILi32EEEEEEaNS5_IJlSC_lEEEaSJ_NS4_8TiledMMAINS4_8MMA_AtomIJNS4_21SM100_MMA_S8_2x1SM_SSIaaiLi128ELi64ELNS4_4UMMA5MajorE0ELSO_0ELNSN_8SaturateE0EEEEEENS4_6LayoutINS5_IJSC_SC_SC_EEENS5_IJNSA_ILi0EEESU_SU_EEEEENS5_IJNS4_10UnderscoreESX_SX_EEEEENS4_28SM100_TMA_2SM_LOAD_MULTICASTENS4_14ComposedLayoutINS4_7SwizzleILi1ELi4ELi3EEENS4_18smem_ptr_flag_bitsILi8EEENSS_INS5_IJNSA_ILi8EEESH_EEENS5_IJSH_SC_EEEEEEEvNS4_8identityENS4_18SM100_TMA_2SM_LOADES1A_vS1B_EENS_8epilogue10collective18CollectiveEpilogueINS1E_23Sm100TmaWarpSpecializedILi1ELi1ELi32ELb0ELb0EEEJNS5_IJSG_SG_SH_EEENS5_IJNSS_ISG_SC_EES1K_EEEaSJ_aSJ_NS1E_6fusion15FusionCallbacksIS1I_NS1M_17LinearCombinationIaiaiLNS_15FloatRoundStyleE2EEES1J_S1L_JEEENS4_5SM1004TMEM4LOAD26SM100_TMEM_LOAD_32dp32b32xENS4_13SM90_TMA_LOADENS11_INS12_ILi2ELi4ELi3EEES15_NSS_INS5_IJS16_SG_EEENS5_IJSG_SC_EEEEEEENS4_39AutoVectorizingCopyWithAssumedAlignmentILi128EEENS4_14SM90_TMA_STOREES21_S23_S23_EEEvvEEEEvNT_6ParamsE:
	.zero		2944


//--------------------- SYMBOLS --------------------------

	.type		.nv.reservedSmem.offset0,@object
	.size		.nv.reservedSmem.offset0,0x4
	.type		.nv.reservedSmem.cap,@object
	.size		.nv.reservedSmem.cap,0x4
	.type		__assertfail,@function
